def attn_fwd(
    Q,
    K,
    V,
    Out,
    Lse,
    sm_scale,
    stride_qz,
    stride_qh,
    stride_qm,
    stride_qk,
    stride_kz,
    stride_kh,
    stride_kn,
    stride_kk,
    stride_vz,
    stride_vh,
    stride_vn,
    stride_vk,
    stride_oz,
    stride_oh,
    stride_om,
    stride_ok,
    seqlen_q,
    seqlen_k,
    BLOCK_M: tl.constexpr,
    BLOCK_N: tl.constexpr,
    HEAD_DIM: tl.constexpr,
    CAUSAL: tl.constexpr,
):
    start_m = tl.program_id(0)
    off_hz = tl.program_id(1)
    q_off = off_hz * stride_qh
    k_off = off_hz * stride_kh
    v_off = off_hz * stride_vh
    offs_m = start_m * BLOCK_M + tl.arange(0, BLOCK_M)
    offs_d = tl.arange(0, HEAD_DIM)
    offs_n = tl.arange(0, BLOCK_N)
    q_ptrs = Q + q_off + offs_m[:, None] * stride_qm + offs_d[None, :] * stride_qk
    k_ptrs = K + k_off + offs_d[:, None] * stride_kk + offs_n[None, :] * stride_kn
    v_ptrs = V + v_off + offs_n[:, None] * stride_vn + offs_d[None, :] * stride_vk
    m_i = tl.full([BLOCK_M], float("-inf"), dtype=tl.float32)
    l_i = tl.zeros([BLOCK_M], dtype=tl.float32) + 1.0
    acc = tl.zeros([BLOCK_M, HEAD_DIM], dtype=tl.float32)
    q = tl.load(q_ptrs)
    acc, l_i, m_i = _attn_fwd_inner(
        acc,
        l_i,
        m_i,
        q,
        k_ptrs,
        v_ptrs,
        sm_scale,
        stride_kn,
        stride_vn,
        start_m,
        seqlen_k,
        BLOCK_M,
        BLOCK_N,
        HEAD_DIM,
        CAUSAL,
    )
    acc = acc / l_i[:, None]
    lse = m_i + tl.math.log2(l_i) / 1.4426950408889634
    o_ptrs = (
        Out
        + off_hz * stride_oh
        + offs_m[:, None] * stride_om
        + offs_d[None, :] * stride_ok
    )
    tl.store(o_ptrs, acc.to(Out.dtype.element_ty))
    tl.store(Lse + off_hz * seqlen_q + offs_m, lse)

# config = {"BLOCK_M": 32, "BLOCK_N": 64, "HEAD_DIM": 16, "arch": "sm_100", "causal": true, "dtype": "bf16", "num_stages": 2, "num_warps": 4}
# arch = sm_100


// ===== COMPILED SASS (sm_100a) =====

	.target	sm_100a

	.elftype	@"ET_EXEC"


//--------------------- .note.nv.tkinfo           --------------------------
	.section	.note.nv.tkinfo,"",@"SHT_NOTE"
	.sectionflags	@"SHF_NOTE_NV_TKINFO"
	.tkinfo
        /*0018*/ 	.word	0x00000081
        /*0030*/ 	.string	""
        /*0030*/ 	.string	"ptxas-blackwell"
        /*0030*/ 	.string	"Cuda compilation tools, release 12.9, V12.9.86"
        /*0030*/ 	.string	"Build cuda_12.9.r12.9/compiler.36037853_0"
        /*0030*/ 	.string	"-v  -suppress-debug-info  -lineinfo  -arch sm_100a "



//--------------------- .note.nv.cuver            --------------------------
	.section	.note.nv.cuver,"",@"SHT_NOTE"
	.sectionflags	@"SHF_NOTE_NV_CUVER"
        /*0018*/ 	.short	0x0001
        /*001a*/ 	.short	0x0064
        /*001c*/ 	.short	0x0001
        /*001e*/ 	.short	0x0000
        /*0020*/ 	.short	0x0001
        /*0022*/ 	.short	0x0000


//--------------------- .nv.info                  --------------------------
	.section	.nv.info,"",@"SHT_CUDA_INFO"
	.align	4


	//----- nvinfo : EIATTR_REGCOUNT
	.align		4
        /*0000*/ 	.byte	0x04, 0x2f
        /*0002*/ 	.short	(.L_2 - .L_1)
	.align		4
.L_1:
        /*0004*/ 	.word	index@(attn_fwd)
        /*0008*/ 	.word	0x0000007f


	//----- nvinfo : EIATTR_FRAME_SIZE
	.align		4
.L_2:
        /*000c*/ 	.byte	0x04, 0x11
        /*000e*/ 	.short	(.L_4 - .L_3)
	.align		4
.L_3:
        /*0010*/ 	.word	index@(attn_fwd)
        /*0014*/ 	.word	0x00000000


	//----- nvinfo : EIATTR_MIN_STACK_SIZE
	.align		4
.L_4:
        /*0018*/ 	.byte	0x04, 0x12
        /*001a*/ 	.short	(.L_6 - .L_5)
	.align		4
.L_5:
        /*001c*/ 	.word	index@(attn_fwd)
        /*0020*/ 	.word	0x00000000
.L_6:


//--------------------- .nv.info.attn_fwd         --------------------------
	.section	.nv.info.attn_fwd,"",@"SHT_CUDA_INFO"
	.sectionflags	@""
	.align	4


	//----- nvinfo : EIATTR_CUDA_API_VERSION
	.align		4
        /*0000*/ 	.byte	0x04, 0x37
        /*0002*/ 	.short	(.L_8 - .L_7)
.L_7:
        /*0004*/ 	.word	0x00000081


	//----- nvinfo : EIATTR_KPARAM_INFO
	.align		4
.L_8:
        /*0008*/ 	.byte	0x04, 0x17
        /*000a*/ 	.short	(.L_10 - .L_9)
.L_9:
        /*000c*/ 	.word	0x00000000
        /*0010*/ 	.short	0x0019
        /*0012*/ 	.short	0x0080
        /*0014*/ 	.byte	0x00, 0xf4, 0x21, 0x00


	//----- nvinfo : EIATTR_KPARAM_INFO
	.align		4
.L_10:
        /*0018*/ 	.byte	0x04, 0x17
        /*001a*/ 	.short	(.L_12 - .L_11)
.L_11:
        /*001c*/ 	.word	0x00000000
        /*0020*/ 	.short	0x0018
        /*0022*/ 	.short	0x0078
        /*0024*/ 	.byte	0x00, 0xf4, 0x21, 0x00


	//----- nvinfo : EIATTR_KPARAM_INFO
	.align		4
.L_12:
        /*0028*/ 	.byte	0x04, 0x17
        /*002a*/ 	.short	(.L_14 - .L_13)
.L_13:
        /*002c*/ 	.word	0x00000000
        /*0030*/ 	.short	0x0017
        /*0032*/ 	.short	0x0070
        /*0034*/ 	.byte	0x00, 0xf0, 0x11, 0x00


	//----- nvinfo : EIATTR_KPARAM_INFO
	.align		4
.L_14:
        /*0038*/ 	.byte	0x04, 0x17
        /*003a*/ 	.short	(.L_16 - .L_15)
.L_15:
        /*003c*/ 	.word	0x00000000
        /*0040*/ 	.short	0x0016
        /*0042*/ 	.short	0x006c
        /*0044*/ 	.byte	0x00, 0xf0, 0x11, 0x00


	//----- nvinfo : EIATTR_KPARAM_INFO
	.align		4
.L_16:
        /*0048*/ 	.byte	0x04, 0x17
        /*004a*/ 	.short	(.L_18 - .L_17)
.L_17:
        /*004c*/ 	.word	0x00000000
        /*0050*/ 	.short	0x0015
        /*0052*/ 	.short	0x0068
        /*0054*/ 	.byte	0x00, 0xf0, 0x11, 0x00


	//----- nvinfo : EIATTR_KPARAM_INFO
	.align		4
.L_18:
        /*0058*/ 	.byte	0x04, 0x17
        /*005a*/ 	.short	(.L_20 - .L_19)
.L_19:
        /*005c*/ 	.word	0x00000000
        /*0060*/ 	.short	0x0014
        /*0062*/ 	.short	0x0064
        /*0064*/ 	.byte	0x00, 0xf0, 0x11, 0x00


	//----- nvinfo : EIATTR_KPARAM_INFO
	.align		4
.L_20:
        /*0068*/ 	.byte	0x04, 0x17
        /*006a*/ 	.short	(.L_22 - .L_21)
.L_21:
        /*006c*/ 	.word	0x00000000
        /*0070*/ 	.short	0x0013
        /*0072*/ 	.short	0x0060
        /*0074*/ 	.byte	0x00, 0xf0, 0x11, 0x00


	//----- nvinfo : EIATTR_KPARAM_INFO
	.align		4
.L_22:
        /*0078*/ 	.byte	0x04, 0x17
        /*007a*/ 	.short	(.L_24 - .L_23)
.L_23:
        /*007c*/ 	.word	0x00000000
        /*0080*/ 	.short	0x0012
        /*0082*/ 	.short	0x005c
        /*0084*/ 	.byte	0x00, 0xf0, 0x11, 0x00


	//----- nvinfo : EIATTR_KPARAM_INFO
	.align		4
.L_24:
        /*0088*/ 	.byte	0x04, 0x17
        /*008a*/ 	.short	(.L_26 - .L_25)
.L_25:
        /*008c*/ 	.word	0x00000000
        /*0090*/ 	.short	0x0011
        /*0092*/ 	.short	0x0058
        /*0094*/ 	.byte	0x00, 0xf0, 0x11, 0x00


	//----- nvinfo : EIATTR_KPARAM_INFO
	.align		4
.L_26:
        /*0098*/ 	.byte	0x04, 0x17
        /*009a*/ 	.short	(.L_28 - .L_27)
.L_27:
        /*009c*/ 	.word	0x00000000
        /*00a0*/ 	.short	0x0010
        /*00a2*/ 	.short	0x0054
        /*00a4*/ 	.byte	0x00, 0xf0, 0x11, 0x00


	//----- nvinfo : EIATTR_KPARAM_INFO
	.align		4
.L_28:
        /*00a8*/ 	.byte	0x04, 0x17
        /*00aa*/ 	.short	(.L_30 - .L_29)
.L_29:
        /*00ac*/ 	.word	0x00000000
        /*00b0*/ 	.short	0x000f
        /*00b2*/ 	.short	0x0050
        /*00b4*/ 	.byte	0x00, 0xf0, 0x11, 0x00


	//----- nvinfo : EIATTR_KPARAM_INFO
	.align		4
.L_30:
        /*00b8*/ 	.byte	0x04, 0x17
        /*00ba*/ 	.short	(.L_32 - .L_31)
.L_31:
        /*00bc*/ 	.word	0x00000000
        /*00c0*/ 	.short	0x000e
        /*00c2*/ 	.short	0x004c
        /*00c4*/ 	.byte	0x00, 0xf0, 0x11, 0x00


	//----- nvinfo : EIATTR_KPARAM_INFO
	.align		4
.L_32:
        /*00c8*/ 	.byte	0x04, 0x17
        /*00ca*/ 	.short	(.L_34 - .L_33)
.L_33:
        /*00cc*/ 	.word	0x00000000
        /*00d0*/ 	.short	0x000d
        /*00d2*/ 	.short	0x0048
        /*00d4*/ 	.byte	0x00, 0xf0, 0x11, 0x00


	//----- nvinfo : EIATTR_KPARAM_INFO
	.align		4
.L_34:
        /*00d8*/ 	.byte	0x04, 0x17
        /*00da*/ 	.short	(.L_36 - .L_35)
.L_35:
        /*00dc*/ 	.word	0x00000000
        /*00e0*/ 	.short	0x000c
        /*00e2*/ 	.short	0x0044
        /*00e4*/ 	.byte	0x00, 0xf0, 0x11, 0x00


	//----- nvinfo : EIATTR_KPARAM_INFO
	.align		4
.L_36:
        /*00e8*/ 	.byte	0x04, 0x17
        /*00ea*/ 	.short	(.L_38 - .L_37)
.L_37:
        /*00ec*/ 	.word	0x00000000
        /*00f0*/ 	.short	0x000b
        /*00f2*/ 	.short	0x0040
        /*00f4*/ 	.byte	0x00, 0xf0, 0x11, 0x00


	//----- nvinfo : EIATTR_KPARAM_INFO
	.align		4
.L_38:
        /*00f8*/ 	.byte	0x04, 0x17
        /*00fa*/ 	.short	(.L_40 - .L_39)
.L_39:
        /*00fc*/ 	.word	0x00000000
        /*0100*/ 	.short	0x000a
        /*0102*/ 	.short	0x003c
        /*0104*/ 	.byte	0x00, 0xf0, 0x11, 0x00


	//----- nvinfo : EIATTR_KPARAM_INFO
	.align		4
.L_40:
        /*0108*/ 	.byte	0x04, 0x17
        /*010a*/ 	.short	(.L_42 - .L_41)
.L_41:
        /*010c*/ 	.word	0x00000000
        /*0110*/ 	.short	0x0009
        /*0112*/ 	.short	0x0038
        /*0114*/ 	.byte	0x00, 0xf0, 0x11, 0x00


	//----- nvinfo : EIATTR_KPARAM_INFO
	.align		4
.L_42:
        /*0118*/ 	.byte	0x04, 0x17
        /*011a*/ 	.short	(.L_44 - .L_43)
.L_43:
        /*011c*/ 	.word	0x00000000
        /*0120*/ 	.short	0x0008
        /*0122*/ 	.short	0x0034
        /*0124*/ 	.byte	0x00, 0xf0, 0x11, 0x00


	//----- nvinfo : EIATTR_KPARAM_INFO
	.align		4
.L_44:
        /*0128*/ 	.byte	0x04, 0x17
        /*012a*/ 	.short	(.L_46 - .L_45)
.L_45:
        /*012c*/ 	.word	0x00000000
        /*0130*/ 	.short	0x0007
        /*0132*/ 	.short	0x0030
        /*0134*/ 	.byte	0x00, 0xf0, 0x11, 0x00


	//----- nvinfo : EIATTR_KPARAM_INFO
	.align		4
.L_46:
        /*0138*/ 	.byte	0x04, 0x17
        /*013a*/ 	.short	(.L_48 - .L_47)
.L_47:
        /*013c*/ 	.word	0x00000000
        /*0140*/ 	.short	0x0006
        /*0142*/ 	.short	0x002c
        /*0144*/ 	.byte	0x00, 0xf0, 0x11, 0x00


	//----- nvinfo : EIATTR_KPARAM_INFO
	.align		4
.L_48:
        /*0148*/ 	.byte	0x04, 0x17
        /*014a*/ 	.short	(.L_50 - .L_49)
.L_49:
        /*014c*/ 	.word	0x00000000
        /*0150*/ 	.short	0x0005
        /*0152*/ 	.short	0x0028
        /*0154*/ 	.byte	0x00, 0xf0, 0x11, 0x00


	//----- nvinfo : EIATTR_KPARAM_INFO
	.align		4
.L_50:
        /*0158*/ 	.byte	0x04, 0x17
        /*015a*/ 	.short	(.L_52 - .L_51)
.L_51:
        /*015c*/ 	.word	0x00000000
        /*0160*/ 	.short	0x0004
        /*0162*/ 	.short	0x0020
        /*0164*/ 	.byte	0x00, 0xf4, 0x21, 0x00


	//----- nvinfo : EIATTR_KPARAM_INFO
	.align		4
.L_52:
        /*0168*/ 	.byte	0x04, 0x17
        /*016a*/ 	.short	(.L_54 - .L_53)
.L_53:
        /*016c*/ 	.word	0x00000000
        /*0170*/ 	.short	0x0003
        /*0172*/ 	.short	0x0018
        /*0174*/ 	.byte	0x00, 0xf4, 0x21, 0x00


	//----- nvinfo : EIATTR_KPARAM_INFO
	.align		4
.L_54:
        /*0178*/ 	.byte	0x04, 0x17
        /*017a*/ 	.short	(.L_56 - .L_55)
.L_55:
        /*017c*/ 	.word	0x00000000
        /*0180*/ 	.short	0x0002
        /*0182*/ 	.short	0x0010
        /*0184*/ 	.byte	0x00, 0xf4, 0x21, 0x00


	//----- nvinfo : EIATTR_KPARAM_INFO
	.align		4
.L_56:
        /*0188*/ 	.byte	0x04, 0x17
        /*018a*/ 	.short	(.L_58 - .L_57)
.L_57:
        /*018c*/ 	.word	0x00000000
        /*0190*/ 	.short	0x0001
        /*0192*/ 	.short	0x0008
        /*0194*/ 	.byte	0x00, 0xf4, 0x21, 0x00


	//----- nvinfo : EIATTR_KPARAM_INFO
	.align		4
.L_58:
        /*0198*/ 	.byte	0x04, 0x17
        /*019a*/ 	.short	(.L_60 - .L_59)
.L_59:
        /*019c*/ 	.word	0x00000000
        /*01a0*/ 	.short	0x0000
        /*01a2*/ 	.short	0x0000
        /*01a4*/ 	.byte	0x00, 0xf4, 0x21, 0x00


	//----- nvinfo : EIATTR_SPARSE_MMA_MASK
	.align		4
.L_60:
        /*01a8*/ 	.byte	0x03, 0x50
        /*01aa*/ 	.short	0x0000


	//----- nvinfo : EIATTR_MAXREG_COUNT
	.align		4
        /*01ac*/ 	.byte	0x03, 0x1b
        /*01ae*/ 	.short	0x00ff


	//----- nvinfo : EIATTR_NUM_BARRIERS
	.align		4
        /*01b0*/ 	.byte	0x02, 0x4c
        /*01b2*/ 	.byte	0x01
	.zero		1


	//----- nvinfo : EIATTR_COOP_GROUP_MASK_REGIDS
	.align		4
        /*01b4*/ 	.byte	0x04, 0x29
        /*01b6*/ 	.short	(.L_62 - .L_61)


	//   ....[0]....
.L_61:
        /*01b8*/ 	.word	0xffffffff


	//   ....[1]....
        /*01bc*/ 	.word	0xffffffff


	//   ....[2]....
        /*01c0*/ 	.word	0xffffffff


	//   ....[3]....
        /*01c4*/ 	.word	0xffffffff


	//   ....[4]....
        /*01c8*/ 	.word	0xffffffff


	//   ....[5]....
        /*01cc*/ 	.word	0xffffffff


	//   ....[6]....
        /*01d0*/ 	.word	0xffffffff


	//   ....[7]....
        /*01d4*/ 	.word	0xffffffff


	//----- nvinfo : EIATTR_COOP_GROUP_INSTR_OFFSETS
	.align		4
.L_62:
        /*01d8*/ 	.byte	0x04, 0x28
        /*01da*/ 	.short	(.L_64 - .L_63)


	//   ....[0]....
.L_63:
        /*01dc*/ 	.word	0x00001310


	//   ....[1]....
        /*01e0*/ 	.word	0x000013d0


	//   ....[2]....
        /*01e4*/ 	.word	0x000016f0


	//   ....[3]....
        /*01e8*/ 	.word	0x00001760


	//   ....[4]....
        /*01ec*/ 	.word	0x00002150


	//   ....[5]....
        /*01f0*/ 	.word	0x00002160


	//   ....[6]....
        /*01f4*/ 	.word	0x000021f0


	//   ....[7]....
        /*01f8*/ 	.word	0x00002200


	//----- nvinfo : EIATTR_VRC_CTA_INIT_COUNT
	.align		4
.L_64:
        /*01fc*/ 	.byte	0x02, 0x4a
	.zero		1
	.zero		1


	//----- nvinfo : EIATTR_EXIT_INSTR_OFFSETS
	.align		4
        /*0200*/ 	.byte	0x04, 0x1c
        /*0202*/ 	.short	(.L_66 - .L_65)


	//   ....[0]....
.L_65:
        /*0204*/ 	.word	0x00002ea0


	//   ....[1]....
        /*0208*/ 	.word	0x00002ed0


	//----- nvinfo : EIATTR_REQNTID
	.align		4
.L_66:
        /*020c*/ 	.byte	0x04, 0x10
        /*020e*/ 	.short	(.L_68 - .L_67)
.L_67:
        /*0210*/ 	.word	0x00000080
        /*0214*/ 	.word	0x00000001
        /*0218*/ 	.word	0x00000001


	//----- nvinfo : EIATTR_CBANK_PARAM_SIZE
	.align		4
.L_68:
        /*021c*/ 	.byte	0x03, 0x19
        /*021e*/ 	.short	0x0088


	//----- nvinfo : EIATTR_PARAM_CBANK
	.align		4
        /*0220*/ 	.byte	0x04, 0x0a
        /*0222*/ 	.short	(.L_70 - .L_69)
	.align		4
.L_69:
        /*0224*/ 	.word	index@(.nv.constant0.attn_fwd)
        /*0228*/ 	.short	0x0380
        /*022a*/ 	.short	0x0088


	//----- nvinfo : EIATTR_SW_WAR
	.align		4
.L_70:
        /*022c*/ 	.byte	0x04, 0x36
        /*022e*/ 	.short	(.L_72 - .L_71)
.L_71:
        /*0230*/ 	.word	0x00000008
.L_72:


//--------------------- .nv.compat                --------------------------
	.section	.nv.compat,"",@"SHT_CUDA_COMPAT_INFO"
	.align	4
        /*0000*/ 	.byte	0x02, 0x02, 0x01, 0x00, 0x02, 0x05, 0x05, 0x00, 0x02, 0x03, 0x00, 0x00, 0x02, 0x06, 0x01, 0x00


//--------------------- .nv.callgraph             --------------------------
	.section	.nv.callgraph,"",@"SHT_CUDA_CALLGRAPH"
	.align	4
	.sectionentsize	8
	.align		4
        /*0000*/ 	.word	0x00000000
	.align		4
        /*0004*/ 	.word	0xffffffff
	.align		4
        /*0008*/ 	.word	0x00000000
	.align		4
        /*000c*/ 	.word	0xfffffffe
	.align		4
        /*0010*/ 	.word	0x00000000
	.align		4
        /*0014*/ 	.word	0xfffffffd
	.align		4
        /*0018*/ 	.word	0x00000000
	.align		4
        /*001c*/ 	.word	0xfffffffc


//--------------------- .nv.constant4             --------------------------
	.section	.nv.constant4,"a",@progbits
	.align	8
	.align		8
.nv.constant4:
        /*0000*/ 	.dword	_$_str


//--------------------- .text.attn_fwd            --------------------------
	.section	.text.attn_fwd,"ax",@progbits
	.align	128
        .global         attn_fwd
        .type           attn_fwd,@function
        .size           attn_fwd,(.L_x_3 - attn_fwd)
        .other          attn_fwd,@"STO_CUDA_ENTRY STV_DEFAULT"
attn_fwd:
.text.attn_fwd:
[----:B------:R-:W0:Y:S01]  /*0000*/  LDC R1, c[0x0][0x37c] ;  /* 0x0000df00ff017b82 */ /* 0x000e220000000800 */
[----:B------:R-:W1:Y:S07]  /*0010*/  S2R R14, SR_CTAID.X ;  /* 0x00000000000e7919 */ /* 0x000e6e0000002500 */
[----:B------:R-:W2:Y:S01]  /*0020*/  S2UR UR6, SR_CTAID.Y ;  /* 0x00000000000679c3 */ /* 0x000ea20000002600 */
[----:B------:R-:W2:Y:S01]  /*0030*/  LDCU.64 UR4, c[0x0][0x3b0] ;  /* 0x00007600ff0477ac */ /* 0x000ea20008000a00 */
[----:B------:R-:W3:Y:S01]  /*0040*/  S2R R21, SR_TID.X ;  /* 0x0000000000157919 */ /* 0x000ee20000002100 */
[----:B------:R-:W4:Y:S05]  /*0050*/  LDCU.64 UR10, c[0x0][0x358] ;  /* 0x00006b00ff0a77ac */ /* 0x000f2a0008000a00 */
[----:B------:R-:W5:Y:S08]  /*0060*/  LDC R4, c[0x0][0x3b8] ;  /* 0x0000ee00ff047b82 */ /* 0x000f700000000800 */
[----:B------:R-:W0:Y:S01]  /*0070*/  LDC.64 R10, c[0x0][0x380] ;  /* 0x0000e000ff0a7b82 */ /* 0x000e220000000a00 */
[----:B--2---:R-:W-:-:S04]  /*0080*/  UIMAD UR4, UR6, UR4, URZ ;  /* 0x00000004060472a4 */ /* 0x004fc8000f8e02ff */
[----:B------:R-:W-:Y:S01]  /*0090*/  USHF.L.U32 UR7, UR4, 0x1, URZ ;  /* 0x0000000104077899 */ /* 0x000fe200080006ff */
[----:B-1----:R-:W-:Y:S01]  /*00a0*/  IMAD.SHL.U32 R14, R14, 0x20, RZ ;  /* 0x000000200e0e7824 */ /* 0x002fe200078e00ff */
[----:B---3--:R-:W-:-:S04]  /*00b0*/  SHF.R.U32.HI R3, RZ, 0x5, R21 ;  /* 0x00000005ff037819 */ /* 0x008fc80000011615 */
[----:B------:R-:W-:Y:S02]  /*00c0*/  LOP3.LUT R0, R14, 0x1f, R21, 0xf8, !PT ;  /* 0x0000001f0e007812 */ /* 0x000fe400078ef815 */
[----:B------:R-:W-:-:S03]  /*00d0*/  SGXT.U32 R3, R3, 0x2 ;  /* 0x000000020303781a */ /* 0x000fc60000000000 */
[----:B------:R-:W-:Y:S01]  /*00e0*/  IMAD R2, R0, UR5, RZ ;  /* 0x0000000500027c24 */ /* 0x000fe2000f8e02ff */
[----:B------:R-:W-:Y:S01]  /*00f0*/  UIMAD.WIDE UR4, UR4, 0x2, URZ ;  /* 0x00000002040478a5 */ /* 0x000fe2000f8e02ff */
[----:B-----5:R-:W-:Y:S02]  /*0100*/  IMAD R5, R3, R4, RZ ;  /* 0x0000000403057224 */ /* 0x020fe400078e02ff */
[C---:B------:R-:W-:Y:S02]  /*0110*/  IMAD.SHL.U32 R3, R2.reuse, 0x2, RZ ;  /* 0x0000000202037824 */ /* 0x040fe400078e00ff */
[----:B------:R-:W-:Y:S01]  /*0120*/  IMAD.HI R2, R2, 0x2, RZ ;  /* 0x0000000202027827 */ /* 0x000fe200078e02ff */
[----:B------:R-:W-:Y:S02]  /*0130*/  LEA R9, R4, R5, 0x2 ;  /* 0x0000000504097211 */ /* 0x000fe400078e10ff */
[----:B0-----:R-:W-:-:S03]  /*0140*/  IADD3 R8, P0, P1, R3, UR7, R10 ;  /* 0x0000000703087c10 */ /* 0x001fc6000f91e00a */
[----:B------:R-:W-:Y:S01]  /*0150*/  IMAD R7, R4, 0x4, R9 ;  /* 0x0000000404077824 */ /* 0x000fe200078e0209 */
[----:B------:R-:W-:Y:S02]  /*0160*/  IADD3.X R12, PT, PT, R2, UR5, R11, P0, P1 ;  /* 0x00000005020c7c10 */ /* 0x000fe400087e240b */
[-C--:B------:R-:W-:Y:S01]  /*0170*/  LEA R2, P0, R5, R8.reuse, 0x1 ;  /* 0x0000000805027211 */ /* 0x080fe200078008ff */
[----:B------:R-:W-:Y:S01]  /*0180*/  IMAD R10, R4, 0x4, R7 ;  /* 0x00000004040a7824 */ /* 0x000fe200078e0207 */
[-C--:B------:R-:W-:Y:S02]  /*0190*/  LEA R6, P2, R7, R8.reuse, 0x1 ;  /* 0x0000000807067211 */ /* 0x080fe400078408ff */
[----:B------:R-:W-:Y:S02]  /*01a0*/  LEA R4, P1, R9, R8, 0x1 ;  /* 0x0000000809047211 */ /* 0x000fe400078208ff */
[----:B------:R-:W-:Y:S02]  /*01b0*/  LEA.HI.X.SX32 R3, R5, R12, 0x1, P0 ;  /* 0x0000000c05037211 */ /* 0x000fe400000f0eff */
[----:B------:R-:W-:-:S02]  /*01c0*/  LEA R8, P0, R10, R8, 0x1 ;  /* 0x000000080a087211 */ /* 0x000fc400078008ff */
[-C--:B------:R-:W-:Y:S01]  /*01d0*/  LEA.HI.X.SX32 R7, R7, R12.reuse, 0x1, P2 ;  /* 0x0000000c07077211 */ /* 0x080fe200010f0eff */
[----:B----4-:R-:W2:Y:S01]  /*01e0*/  LDG.E.U16 R11, desc[UR10][R2.64] ;  /* 0x0000000a020b7981 */ /* 0x010ea2000c1e1500 */
[-C--:B------:R-:W-:Y:S02]  /*01f0*/  LEA.HI.X.SX32 R5, R9, R12.reuse, 0x1, P1 ;  /* 0x0000000c09057211 */ /* 0x080fe400008f0eff */
[----:B------:R-:W-:Y:S02]  /*0200*/  LEA.HI.X.SX32 R9, R10, R12, 0x1, P0 ;  /* 0x0000000c0a097211 */ /* 0x000fe400000f0eff */
[----:B------:R-:W3:Y:S04]  /*0210*/  LDG.E.U16 R7, desc[UR10][R6.64] ;  /* 0x0000000a06077981 */ /* 0x000ee8000c1e1500 */
[----:B------:R0:W4:Y:S04]  /*0220*/  LDG.E.U16 R12, desc[UR10][R4.64] ;  /* 0x0000000a040c7981 */ /* 0x000128000c1e1500 */
[----:B------:R1:W5:Y:S01]  /*0230*/  LDG.E.U16 R8, desc[UR10][R8.64] ;  /* 0x0000000a08087981 */ /* 0x000362000c1e1500 */
[----:B------:R-:W1:Y:S01]  /*0240*/  S2UR UR5, SR_CgaCtaId ;  /* 0x00000000000579c3 */ /* 0x000e620000008800 */
[----:B------:R-:W-:-:S02]  /*0250*/  SHF.R.S32.HI R10, RZ, 0x6, R21 ;  /* 0x00000006ff0a7819 */ /* 0x000fc40000011415 */
[----:B------:R-:W-:Y:S01]  /*0260*/  LOP3.LUT R16, R21, 0x3f, RZ, 0xc0, !PT ;  /* 0x0000003f15107812 */ /* 0x000fe200078ec0ff */
[----:B0-----:R-:W-:Y:S01]  /*0270*/  VIADD R4, R14, 0x20 ;  /* 0x000000200e047836 */ /* 0x001fe20000000000 */
[----:B------:R-:W-:Y:S01]  /*0280*/  SGXT R10, R10, 0x1 ;  /* 0x000000010a0a781a */ /* 0x000fe20000000200 */
[----:B------:R-:W-:Y:S01]  /*0290*/  UMOV UR4, 0x400 ;  /* 0x0000040000047882 */ /* 0x000fe20000000000 */
[----:B------:R-:W-:Y:S02]  /*02a0*/  SHF.L.U32 R13, R16, 0x1, RZ ;  /* 0x00000001100d7819 */ /* 0x000fe400000006ff */
[----:B------:R-:W-:Y:S02]  /*02b0*/  ISETP.GE.AND P0, PT, R4, 0x1, PT ;  /* 0x000000010400780c */ /* 0x000fe40003f06270 */
[----:B------:R-:W-:-:S04]  /*02c0*/  LOP3.LUT R2, R13, 0x90, R10, 0x78, !PT ;  /* 0x000000900d027812 */ /* 0x000fc800078e780a */
[----:B------:R-:W-:Y:S01]  /*02d0*/  LOP3.LUT R3, R2, 0x20, RZ, 0x3c, !PT ;  /* 0x0000002002037812 */ /* 0x000fe200078e3cff */
[----:B-1----:R-:W-:Y:S01]  /*02e0*/  ULEA UR5, UR5, UR4, 0x18 ;  /* 0x0000000405057291 */ /* 0x002fe2000f8ec0ff */
[----:B------:R-:W-:Y:S01]  /*02f0*/  IMAD.MOV.U32 R19, RZ, RZ, -0x800000 ;  /* 0xff800000ff137424 */ /* 0x000fe200078e00ff */
[----:B------:R-:W-:Y:S01]  /*0300*/  MOV R9, 0x3f800000 ;  /* 0x3f80000000097802 */ /* 0x000fe20000000f00 */
[----:B------:R-:W-:Y:S01]  /*0310*/  IMAD.MOV.U32 R10, RZ, RZ, 0x3f800000 ;  /* 0x3f800000ff0a7424 */ /* 0x000fe200078e00ff */
[----:B------:R-:W-:Y:S01]  /*0320*/  CS2R R28, SRZ ;  /* 0x00000000001c7805 */ /* 0x000fe2000001ff00 */
[----:B------:R-:W-:Y:S01]  /*0330*/  IMAD.MOV.U32 R17, RZ, RZ, -0x800000 ;  /* 0xff800000ff117424 */ /* 0x000fe200078e00ff */
[----:B------:R-:W-:Y:S02]  /*0340*/  CS2R R30, SRZ ;  /* 0x00000000001e7805 */ /* 0x000fe4000001ff00 */
[----:B------:R-:W-:Y:S02]  /*0350*/  CS2R R24, SRZ ;  /* 0x0000000000187805 */ /* 0x000fe4000001ff00 */
[----:B------:R-:W-:-:S02]  /*0360*/  CS2R R26, SRZ ;  /* 0x00000000001a7805 */ /* 0x000fc4000001ff00 */
[C---:B------:R-:W-:Y:S02]  /*0370*/  LOP3.LUT R5, R21.reuse, 0x20, RZ, 0xc0, !PT ;  /* 0x0000002015057812 */ /* 0x040fe400078ec0ff */
[C---:B------:R-:W-:Y:S01]  /*0380*/  SHF.L.U32 R6, R21.reuse, 0x3, RZ ;  /* 0x0000000315067819 */ /* 0x040fe200000006ff */
[----:B--2---:R-:W-:Y:S04]  /*0390*/  STS.U16 [R2+UR5+0x800], R11 ;  /* 0x0008000b02007988 */ /* 0x004fe80008000405 */
[----:B---3--:R0:W-:Y:S04]  /*03a0*/  STS.U16 [R2+UR5+0xa00], R7 ;  /* 0x000a000702007988 */ /* 0x0081e80008000405 */
[----:B----4-:R-:W-:Y:S04]  /*03b0*/  STS.U16 [R3+UR5+0x900], R12 ;  /* 0x0009000c03007988 */ /* 0x010fe80008000405 */
[----:B-----5:R1:W-:Y:S01]  /*03c0*/  STS.U16 [R3+UR5+0xb00], R8 ;  /* 0x000b000803007988 */ /* 0x0203e20008000405 */
[C---:B0-----:R-:W-:Y:S01]  /*03d0*/  IMAD.SHL.U32 R7, R21.reuse, 0x2, RZ ;  /* 0x0000000215077824 */ /* 0x041fe200078e00ff */
[----:B-1----:R-:W-:Y:S01]  /*03e0*/  LOP3.LUT R8, R21, 0x10, RZ, 0xc0, !PT ;  /* 0x0000001015087812 */ /* 0x002fe200078ec0ff */
[----:B------:R-:W-:Y:S06]  /*03f0*/  @!P0 BRA `(.L_x_0) ;  /* 0x0000001c00d08947 */ /* 0x000fec0003800000 */
[----:B------:R-:W0:Y:S01]  /*0400*/  LDC.64 R10, c[0x0][0x3c0] ;  /* 0x0000f000ff0a7b82 */ /* 0x000e220000000a00 */
[----:B------:R-:W-:Y:S01]  /*0410*/  SHF.R.U32.HI R9, RZ, 0x1, R5 ;  /* 0x00000001ff097819 */ /* 0x000fe20000011605 */
[----:B------:R-:W1:Y:S01]  /*0420*/  LDCU UR4, c[0x0][0x3c8] ;  /* 0x00007900ff0477ac */ /* 0x000e620008000800 */
[--C-:B------:R-:W-:Y:S02]  /*0430*/  SHF.R.S32.HI R20, RZ, 0x2, R21.reuse ;  /* 0x00000002ff147819 */ /* 0x100fe40000011415 */
[----:B------:R-:W-:Y:S02]  /*0440*/  CS2R R28, SRZ ;  /* 0x00000000001c7805 */ /* 0x000fe4000001ff00 */
[----:B------:R-:W-:Y:S01]  /*0450*/  SHF.R.U32.HI R5, RZ, 0x2, R21 ;  /* 0x00000002ff057819 */ /* 0x000fe20000011615 */
[----:B------:R-:W2:Y:S01]  /*0460*/  LDCU.64 UR8, c[0x0][0x388] ;  /* 0x00007100ff0877ac */ /* 0x000ea20008000a00 */
[----:B------:R-:W-:Y:S01]  /*0470*/  LOP3.LUT R18, R7, 0x10, RZ, 0xc0, !PT ;  /* 0x0000001007127812 */ /* 0x000fe200078ec0ff */
[----:B------:R-:W3:Y:S01]  /*0480*/  LDC.64 R12, c[0x0][0x3d0] ;  /* 0x0000f400ff0c7b82 */ /* 0x000ee20000000a00 */
[----:B------:R-:W-:Y:S01]  /*0490*/  SGXT R20, R20, 0x1 ;  /* 0x000000011414781a */ /* 0x000fe20000000200 */
[----:B------:R-:W4:Y:S01]  /*04a0*/  LDCU.64 UR12, c[0x0][0x390] ;  /* 0x00007200ff0c77ac */ /* 0x000f220008000a00 */
[----:B------:R-:W-:-:S02]  /*04b0*/  SGXT.U32 R5, R5, 0x3 ;  /* 0x000000030505781a */ /* 0x000fc40000000000 */
[----:B------:R-:W-:Y:S02]  /*04c0*/  CS2R R30, SRZ ;  /* 0x00000000001e7805 */ /* 0x000fe4000001ff00 */
[C---:B------:R-:W-:Y:S01]  /*04d0*/  LOP3.LUT R17, R21.reuse, 0x7, RZ, 0xc0, !PT ;  /* 0x0000000715117812 */ /* 0x040fe200078ec0ff */
[----:B------:R-:W0:Y:S01]  /*04e0*/  LDCU UR7, c[0x0][0x3a8] ;  /* 0x00007500ff0777ac */ /* 0x000e220008000800 */
[----:B------:R-:W-:Y:S01]  /*04f0*/  LOP3.LUT R15, R21, 0x3, RZ, 0xc0, !PT ;  /* 0x00000003150f7812 */ /* 0x000fe200078ec0ff */
[----:B------:R-:W5:Y:S01]  /*0500*/  LDC R26, c[0x0][0x3d8] ;  /* 0x0000f600ff1a7b82 */ /* 0x000f620000000800 */
[----:B------:R-:W-:Y:S02]  /*0510*/  LOP3.LUT R19, R18, 0x20, R21, 0xf8, !PT ;  /* 0x0000002012137812 */ /* 0x000fe400078ef815 */
[----:B------:R-:W-:Y:S02]  /*0520*/  LOP3.LUT R20, R20, 0x90, RZ, 0xc0, !PT ;  /* 0x0000009014147812 */ /* 0x000fe400078ec0ff */
[----:B------:R-:W-:-:S02]  /*0530*/  LOP3.LUT R5, R14, R9, R5, 0xfe, !PT ;  /* 0x000000090e057212 */ /* 0x000fc400078efe05 */
[----:B------:R-:W-:Y:S01]  /*0540*/  LEA R9, R17, UR5, 0x6 ;  /* 0x0000000511097c11 */ /* 0x000fe2000f8e30ff */
[----:B------:R-:W-:Y:S01]  /*0550*/  IMAD R20, R15, 0x20, R20 ;  /* 0x000000200f147824 */ /* 0x000fe200078e0214 */
[----:B------:R-:W-:Y:S01]  /*0560*/  LOP3.LUT R19, R19, 0x30, R6, 0x78, !PT ;  /* 0x0000003013137812 */ /* 0x000fe200078e7806 */
[----:B------:R-:W-:Y:S01]  /*0570*/  IMAD R6, R17, 0x90, RZ ;  /* 0x0000009011067824 */ /* 0x000fe200078e02ff */
[----:B------:R-:W-:Y:S01]  /*0580*/  LEA R14, R8, R9, 0x5 ;  /* 0x00000009080e7211 */ /* 0x000fe200078e28ff */
[----:B0-----:R-:W-:Y:S01]  /*0590*/  IMAD R10, R10, UR6, RZ ;  /* 0x000000060a0a7c24 */ /* 0x001fe2000f8e02ff */
[----:B------:R-:W-:Y:S02]  /*05a0*/  LOP3.LUT R9, R21, 0xf, RZ, 0xc0, !PT ;  /* 0x0000000f15097812 */ /* 0x000fe400078ec0ff */
[----:B------:R-:W-:Y:S01]  /*05b0*/  LEA R15, R8, UR5, 0x4 ;  /* 0x00000005080f7c11 */ /* 0x000fe2000f8e20ff */
[----:B---3--:R-:W-:Y:S01]  /*05c0*/  IMAD R12, R12, UR6, RZ ;  /* 0x000000060c0c7c24 */ /* 0x008fe2000f8e02ff */
[--C-:B------:R-:W-:Y:S01]  /*05d0*/  LOP3.LUT R8, R20, 0x10, R7.reuse, 0x78, !PT ;  /* 0x0000001014087812 */ /* 0x100fe200078e7807 */
[----:B------:R-:W-:Y:S01]  /*05e0*/  IMAD R17, R16, R13, RZ ;  /* 0x0000000d10117224 */ /* 0x000fe200078e02ff */
[----:B------:R-:W-:Y:S01]  /*05f0*/  LOP3.LUT R6, R6, 0x30, R7, 0x78, !PT ;  /* 0x0000003006067812 */ /* 0x000fe200078e7807 */
[----:B------:R-:W-:Y:S01]  /*0600*/  IMAD.IADD R7, R19, 0x1, R14 ;  /* 0x0000000113077824 */ /* 0x000fe200078e020e */
[--C-:B------:R-:W-:Y:S01]  /*0610*/  SHF.R.U32.HI R20, RZ, 0x4, R21.reuse ;  /* 0x00000004ff147819 */ /* 0x100fe20000011615 */
[----:B-1----:R-:W-:Y:S01]  /*0620*/  IMAD R14, R9, UR4, RZ ;  /* 0x00000004090e7c24 */ /* 0x002fe2000f8e02ff */
[C---:B------:R-:W-:Y:S01]  /*0630*/  SHF.L.U32 R18, R17.reuse, 0x1, RZ ;  /* 0x0000000111127819 */ /* 0x040fe200000006ff */
[----:B------:R-:W-:Y:S01]  /*0640*/  IMAD.SHL.U32 R9, R10, 0x2, RZ ;  /* 0x000000020a097824 */ /* 0x000fe200078e00ff */
[----:B------:R-:W-:Y:S01]  /*0650*/  SHF.R.U32.HI R19, RZ, 0x6, R21 ;  /* 0x00000006ff137819 */ /* 0x000fe20000011615 */
[----:B------:R-:W-:Y:S01]  /*0660*/  IMAD.IADD R8, R8, 0x1, R15 ;  /* 0x0000000108087824 */ /* 0x000fe200078e020f */
[----:B------:R-:W-:Y:S01]  /*0670*/  SHF.L.U32 R16, R14, 0x1, RZ ;  /* 0x000000010e107819 */ /* 0x000fe200000006ff */
[----:B------:R-:W-:Y:S01]  /*0680*/  IMAD.SHL.U32 R15, R12, 0x2, RZ ;  /* 0x000000020c0f7824 */ /* 0x000fe200078e00ff */
[----:B------:R-:W-:Y:S01]  /*0690*/  MOV R94, 0xff800000 ;  /* 0xff800000005e7802 */ /* 0x000fe20000000f00 */
[----:B------:R-:W-:Y:S01]  /*06a0*/  IMAD.HI R10, R10, 0x2, RZ ;  /* 0x000000020a0a7827 */ /* 0x000fe200078e02ff */
[----:B--2---:R-:W-:Y:S01]  /*06b0*/  IADD3 R83, P0, P1, R16, UR8, R9 ;  /* 0x0000000810537c10 */ /* 0x004fe2000f91e009 */
[----:B------:R-:W-:Y:S01]  /*06c0*/  UMOV UR4, URZ ;  /* 0x000000ff00047c82 */ /* 0x000fe20008000000 */
[----:B------:R-:W-:Y:S01]  /*06d0*/  SGXT.U32 R16, R20, 0x3 ;  /* 0x000000031410781a */ /* 0x000fe20000000000 */
[----:B------:R-:W-:Y:S01]  /*06e0*/  IMAD.HI R17, R17, 0x2, RZ ;  /* 0x0000000211117827 */ /* 0x000fe200078e02ff */
[----:B----4-:R-:W-:-:S02]  /*06f0*/  IADD3 R74, P2, P3, R18, UR12, R15 ;  /* 0x0000000c124a7c10 */ /* 0x010fc4000fb5e00f */
[----:B------:R-:W-:Y:S01]  /*0700*/  SGXT.U32 R9, R19, 0x1 ;  /* 0x000000011309781a */ /* 0x000fe20000000000 */
[----:B------:R-:W-:Y:S01]  /*0710*/  IMAD.HI R15, R14, 0x2, RZ ;  /* 0x000000020e0f7827 */ /* 0x000fe200078e02ff */
[----:B------:R-:W-:-:S03]  /*0720*/  MOV R96, 0xff800000 ;  /* 0xff80000000607802 */ /* 0x000fc60000000f00 */
[----:B------:R-:W-:Y:S02]  /*0730*/  IMAD R16, R16, R11, RZ ;  /* 0x0000000b10107224 */ /* 0x000fe400078e02ff */
[----:B------:R-:W-:Y:S01]  /*0740*/  IMAD.HI R14, R12, 0x2, RZ ;  /* 0x000000020c0e7827 */ /* 0x000fe200078e02ff */
[----:B------:R-:W-:Y:S02]  /*0750*/  LEA.HI R12, R21, 0x38, RZ, 0x1c ;  /* 0x00000038150c7811 */ /* 0x000fe400078fe0ff */
[----:B------:R-:W-:Y:S01]  /*0760*/  IADD3.X R21, PT, PT, R15, UR9, R10, P0, P1 ;  /* 0x000000090f157c10 */ /* 0x000fe200087e240a */
[----:B------:R-:W-:Y:S01]  /*0770*/  IMAD R10, R11, 0x8, R16 ;  /* 0x000000080b0a7824 */ /* 0x000fe200078e0210 */
[----:B------:R-:W-:Y:S01]  /*0780*/  IADD3.X R24, PT, PT, R17, UR13, R14, P2, P3 ;  /* 0x0000000d11187c10 */ /* 0x000fe200097e640e */
[----:B-----5:R-:W-:Y:S01]  /*0790*/  IMAD R18, R9, R26, RZ ;  /* 0x0000001a09127224 */ /* 0x020fe200078e02ff */
[----:B------:R-:W-:Y:S01]  /*07a0*/  LEA R98, P1, R16, R83, 0x1 ;  /* 0x0000005310627211 */ /* 0x000fe200078208ff */
[----:B------:R-:W-:Y:S01]  /*07b0*/  IMAD R9, R12, R11, RZ ;  /* 0x0000000b0c097224 */ /* 0x000fe200078e02ff */
[----:B------:R-:W-:Y:S01]  /*07c0*/  LEA R12, R11, R10, 0x3 ;  /* 0x0000000a0b0c7211 */ /* 0x000fe200078e18ff */
[----:B------:R-:W-:Y:S01]  /*07d0*/  IMAD R15, R26, 0x2, R18 ;  /* 0x000000021a0f7824 */ /* 0x000fe200078e0212 */
[----:B------:R-:W-:-:S02]  /*07e0*/  LEA.HI.X.SX32 R99, R16, R21, 0x1, P1 ;  /* 0x0000001510637211 */ /* 0x000fc400008f0eff */
[-C--:B------:R-:W-:Y:S01]  /*07f0*/  LEA R92, P2, R10, R83.reuse, 0x1 ;  /* 0x000000530a5c7211 */ /* 0x080fe200078408ff */
[----:B------:R-:W-:Y:S01]  /*0800*/  IMAD R14, R11, 0x8, R12 ;  /* 0x000000080b0e7824 */ /* 0x000fe200078e020c */
[----:B------:R-:W-:Y:S01]  /*0810*/  LEA R80, P3, R9, R83, 0x1 ;  /* 0x0000005309507211 */ /* 0x000fe200078608ff */
[----:B------:R-:W-:Y:S01]  /*0820*/  IMAD R17, R26, 0x2, R15 ;  /* 0x000000021a117824 */ /* 0x000fe200078e020f */
[-C--:B------:R-:W-:Y:S02]  /*0830*/  LEA.HI.X.SX32 R93, R10, R21.reuse, 0x1, P2 ;  /* 0x000000150a5d7211 */ /* 0x080fe400010f0eff */
[----:B------:R-:W-:Y:S01]  /*0840*/  LEA R16, R11, R14, 0x3 ;  /* 0x0000000e0b107211 */ /* 0x000fe200078e18ff */
[----:B------:R-:W-:Y:S01]  /*0850*/  IMAD R19, R26, 0x2, R17 ;  /* 0x000000021a137824 */ /* 0x000fe200078e0211 */
[----:B------:R-:W-:Y:S02]  /*0860*/  LEA.HI.X.SX32 R81, R9, R21, 0x1, P3 ;  /* 0x0000001509517211 */ /* 0x000fe400018f0eff */
[-C--:B------:R-:W-:Y:S01]  /*0870*/  LEA R90, P1, R12, R83.reuse, 0x1 ;  /* 0x000000530c5a7211 */ /* 0x080fe200078208ff */
[----:B------:R-:W-:Y:S01]  /*0880*/  IMAD R10, R11, 0x8, R16 ;  /* 0x000000080b0a7824 */ /* 0x000fe200078e0210 */
[----:B------:R-:W-:-:S02]  /*0890*/  LEA R86, P2, R16, R83, 0x1 ;  /* 0x0000005310567211 */ /* 0x000fc400078408ff */
[----:B------:R-:W-:Y:S01]  /*08a0*/  LEA.HI.X.SX32 R91, R12, R21, 0x1, P1 ;  /* 0x000000150c5b7211 */ /* 0x000fe200008f0eff */
[----:B------:R-:W-:Y:S01]  /*08b0*/  IMAD R12, R26, 0x2, R19 ;  /* 0x000000021a0c7824 */ /* 0x000fe200078e0213 */
[----:B------:R-:W-:Y:S02]  /*08c0*/  LEA R9, R11, R10, 0x3 ;  /* 0x0000000a0b097211 */ /* 0x000fe400078e18ff */
[-C--:B------:R-:W-:Y:S02]  /*08d0*/  LEA R88, P1, R14, R83.reuse, 0x1 ;  /* 0x000000530e587211 */ /* 0x080fe400078208ff */
[CC--:B------:R-:W-:Y:S02]  /*08e0*/  LEA R82, P4, R9.reuse, R83.reuse, 0x1 ;  /* 0x0000005309527211 */ /* 0x0c0fe400078808ff */
[----:B------:R-:W-:Y:S02]  /*08f0*/  LEA R84, P3, R10, R83, 0x1 ;  /* 0x000000530a547211 */ /* 0x000fe400078608ff */
[----:B------:R-:W-:Y:S01]  /*0900*/  LEA.HI.X.SX32 R83, R9, R21, 0x1, P4 ;  /* 0x0000001509537211 */ /* 0x000fe200020f0eff */
[----:B------:R-:W-:Y:S01]  /*0910*/  IMAD R9, R26, 0x2, R12 ;  /* 0x000000021a097824 */ /* 0x000fe200078e020c */
[----:B------:R-:W-:-:S02]  /*0920*/  LEA R78, P0, R18, R74, 0x1 ;  /* 0x0000004a124e7211 */ /* 0x000fc400078008ff */
[----:B------:R-:W-:Y:S02]  /*0930*/  LEA.HI.X.SX32 R85, R10, R21, 0x1, P3 ;  /* 0x000000150a557211 */ /* 0x000fe400018f0eff */
[----:B------:R-:W-:Y:S02]  /*0940*/  LEA R10, R26, R9, 0x1 ;  /* 0x000000091a0a7211 */ /* 0x000fe400078e08ff */
[-C--:B------:R-:W-:Y:S02]  /*0950*/  LEA.HI.X.SX32 R89, R14, R21.reuse, 0x1, P1 ;  /* 0x000000150e597211 */ /* 0x080fe400008f0eff */
[----:B------:R-:W-:Y:S01]  /*0960*/  LEA.HI.X.SX32 R87, R16, R21, 0x1, P2 ;  /* 0x0000001510577211 */ /* 0x000fe200010f0eff */
[----:B------:R-:W-:Y:S01]  /*0970*/  IMAD R14, R26, 0x2, R10 ;  /* 0x000000021a0e7824 */ /* 0x000fe200078e020a */
[----:B------:R-:W-:Y:S01]  /*0980*/  LEA.HI.X.SX32 R79, R18, R24, 0x1, P0 ;  /* 0x00000018124f7211 */ /* 0x000fe200000f0eff */
[----:B------:R-:W-:Y:S01]  /*0990*/  IMAD.MOV.U32 R16, RZ, RZ, RZ ;  /* 0x000000ffff107224 */ /* 0x000fe200078e00ff */
[-C--:B------:R-:W-:Y:S01]  /*09a0*/  LEA R76, P1, R15, R74.reuse, 0x1 ;  /* 0x0000004a0f4c7211 */ /* 0x080fe200078208ff */
[----:B------:R-:W-:Y:S01]  /*09b0*/  IMAD.MOV.U32 R18, RZ, RZ, RZ ;  /* 0x000000ffff127224 */ /* 0x000fe200078e00ff */
[----:B------:R-:W-:-:S02]  /*09c0*/  LEA R20, P0, R17, R74, 0x1 ;  /* 0x0000004a11147211 */ /* 0x000fc400078008ff */
[----:B------:R-:W-:Y:S02]  /*09d0*/  CS2R R26, SRZ ;  /* 0x00000000001a7805 */ /* 0x000fe4000001ff00 */
[----:B------:R-:W-:Y:S02]  /*09e0*/  LEA R22, P2, R19, R74, 0x1 ;  /* 0x0000004a13167211 */ /* 0x000fe400078408ff */
[-C--:B------:R-:W-:Y:S02]  /*09f0*/  LEA.HI.X.SX32 R77, R15, R24.reuse, 0x1, P1 ;  /* 0x000000180f4d7211 */ /* 0x080fe400008f0eff */
[-C--:B------:R-:W-:Y:S02]  /*0a00*/  LEA.HI.X.SX32 R21, R17, R24.reuse, 0x1, P0 ;  /* 0x0000001811157211 */ /* 0x080fe400000f0eff */
[----:B------:R-:W-:Y:S02]  /*0a10*/  LEA.HI.X.SX32 R23, R19, R24, 0x1, P2 ;  /* 0x0000001813177211 */ /* 0x000fe400010f0eff */
[----:B------:R-:W-:-:S02]  /*0a20*/  LEA R68, P0, R12, R74, 0x1 ;  /* 0x0000004a0c447211 */ /* 0x000fc400078008ff */
[CC--:B------:R-:W-:Y:S02]  /*0a30*/  LEA R70, P1, R9.reuse, R74.reuse, 0x1 ;  /* 0x0000004a09467211 */ /* 0x0c0fe400078208ff */
[-C--:B------:R-:W-:Y:S02]  /*0a40*/  LEA R72, P2, R10, R74.reuse, 0x1 ;  /* 0x0000004a0a487211 */ /* 0x080fe400078408ff */
[----:B------:R-:W-:Y:S02]  /*0a50*/  LEA R74, P3, R14, R74, 0x1 ;  /* 0x0000004a0e4a7211 */ /* 0x000fe400078608ff */
[-C--:B------:R-:W-:Y:S02]  /*0a60*/  LEA.HI.X.SX32 R69, R12, R24.reuse, 0x1, P0 ;  /* 0x000000180c457211 */ /* 0x080fe400000f0eff */
[-C--:B------:R-:W-:Y:S01]  /*0a70*/  LEA.HI.X.SX32 R71, R9, R24.reuse, 0x1, P1 ;  /* 0x0000001809477211 */ /* 0x080fe200008f0eff */
[----:B------:R-:W-:Y:S01]  /*0a80*/  IMAD.MOV.U32 R9, RZ, RZ, 0x3f800000 ;  /* 0x3f800000ff097424 */ /* 0x000fe200078e00ff */
[-C--:B------:R-:W-:Y:S01]  /*0a90*/  LEA.HI.X.SX32 R73, R10, R24.reuse, 0x1, P2 ;  /* 0x000000180a497211 */ /* 0x080fe200010f0eff */
[----:B------:R-:W-:Y:S01]  /*0aa0*/  IMAD.MOV.U32 R10, RZ, RZ, 0x3f800000 ;  /* 0x3f800000ff0a7424 */ /* 0x000fe200078e00ff */
[----:B------:R-:W-:-:S02]  /*0ab0*/  LEA.HI.X.SX32 R75, R14, R24, 0x1, P3 ;  /* 0x000000180e4b7211 */ /* 0x000fc400018f0eff */
[----:B------:R-:W-:Y:S02]  /*0ac0*/  CS2R R24, SRZ ;  /* 0x0000000000187805 */ /* 0x000fe4000001ff00 */
[C---:B------:R-:W-:Y:S02]  /*0ad0*/  LOP3.LUT R12, R2.reuse, 0x40, RZ, 0x3c, !PT ;  /* 0x00000040020c7812 */ /* 0x040fe400078e3cff */
[----:B------:R-:W-:Y:S02]  /*0ae0*/  LOP3.LUT R14, R2, 0x60, RZ, 0x3c, !PT ;  /* 0x00000060020e7812 */ /* 0x000fe400078e3cff */
[----:B------:R-:W-:-:S07]  /*0af0*/  LOP3.LUT R15, R6, 0x40, RZ, 0x3c, !PT ;  /* 0x00000040060f7812 */ /* 0x000fce00078e3cff */
.L_x_1:
[----:B------:R-:W-:-:S04]  /*0b00*/  IMAD.WIDE R36, R16, 0x2, R90 ;  /* 0x0000000210247825 */ /* 0x000fc800078e025a */
[C---:B------:R-:W-:Y:S02]  /*0b10*/  IMAD.WIDE R32, R16.reuse, 0x2, R98 ;  /* 0x0000000210207825 */ /* 0x040fe400078e0262 */
[----:B------:R-:W2:Y:S02]  /*0b20*/  LDG.E.U16 R37, desc[UR10][R36.64] ;  /* 0x0000000a24257981 */ /* 0x000ea4000c1e1500 */
[C---:B------:R-:W-:Y:S02]  /*0b30*/  IMAD.WIDE R34, R16.reuse, 0x2, R92 ;  /* 0x0000000210227825 */ /* 0x040fe400078e025c */
[----:B------:R-:W3:Y:S02]  /*0b40*/  LDG.E.U16 R17, desc[UR10][R32.64] ;  /* 0x0000000a20117981 */ /* 0x000ee4000c1e1500 */
[C---:B------:R-:W-:Y:S02]  /*0b50*/  IMAD.WIDE R38, R16.reuse, 0x2, R88 ;  /* 0x0000000210267825 */ /* 0x040fe400078e0258 */
[----:B------:R-:W4:Y:S02]  /*0b60*/  LDG.E.U16 R19, desc[UR10][R34.64] ;  /* 0x0000000a22137981 */ /* 0x000f24000c1e1500 */
[----:B------:R-:W-:-:S02]  /*0b70*/  IMAD.WIDE R40, R16, 0x2, R86 ;  /* 0x0000000210287825 */ /* 0x000fc400078e0256 */
[----:B------:R-:W5:Y:S02]  /*0b80*/  LDG.E.U16 R49, desc[UR10][R38.64] ;  /* 0x0000000a26317981 */ /* 0x000f64000c1e1500 */
[C---:B------:R-:W-:Y:S02]  /*0b90*/  IMAD.WIDE R42, R16.reuse, 0x2, R84 ;  /* 0x00000002102a7825 */ /* 0x040fe400078e0254 */
[----:B------:R-:W5:Y:S02]  /*0ba0*/  LDG.E.U16 R51, desc[UR10][R40.64] ;  /* 0x0000000a28337981 */ /* 0x000f64000c1e1500 */
[C---:B------:R-:W-:Y:S02]  /*0bb0*/  IMAD.WIDE R44, R16.reuse, 0x2, R82 ;  /* 0x00000002102c7825 */ /* 0x040fe400078e0252 */
[----:B------:R-:W5:Y:S02]  /*0bc0*/  LDG.E.U16 R57, desc[UR10][R42.64] ;  /* 0x0000000a2a397981 */ /* 0x000f64000c1e1500 */
[----:B------:R-:W-:-:S02]  /*0bd0*/  IMAD.WIDE R46, R16, 0x2, R80 ;  /* 0x00000002102e7825 */ /* 0x000fc400078e0250 */
[----:B------:R-:W5:Y:S04]  /*0be0*/  LDG.E.U16 R59, desc[UR10][R44.64] ;  /* 0x0000000a2c3b7981 */ /* 0x000f68000c1e1500 */
[----:B------:R-:W5:Y:S01]  /*0bf0*/  LDG.E.U16 R65, desc[UR10][R46.64] ;  /* 0x0000000a2e417981 */ /* 0x000f62000c1e1500 */
[----:B------:R-:W-:Y:S01]  /*0c00*/  BAR.SYNC.DEFER_BLOCKING 0x0 ;  /* 0x0000000000007b1d */ /* 0x000fe20000010000 */
[----:B------:R-:W-:-:S04]  /*0c10*/  IMAD.WIDE R114, R18, 0x2, R68 ;  /* 0x0000000212727825 */ /* 0x000fc800078e0244 */
[----:B------:R-:W-:-:S04]  /*0c20*/  IMAD.WIDE R110, R18, 0x2, R76 ;  /* 0x00000002126e7825 */ /* 0x000fc800078e024c */
[----:B------:R-:W-:-:S04]  /*0c30*/  IMAD.WIDE R100, R18, 0x2, R70 ;  /* 0x0000000212647825 */ /* 0x000fc800078e0246 */
[----:B------:R-:W-:-:S04]  /*0c40*/  IMAD.WIDE R116, R18, 0x2, R20 ;  /* 0x0000000212747825 */ /* 0x000fc800078e0214 */
[----:B------:R-:W-:-:S04]  /*0c50*/  IMAD.WIDE R112, R18, 0x2, R22 ;  /* 0x0000000212707825 */ /* 0x000fc800078e0216 */
[C---:B------:R-:W-:Y:S01]  /*0c60*/  IMAD.WIDE R102, R18.reuse, 0x2, R72 ;  /* 0x0000000212667825 */ /* 0x040fe200078e0248 */
[----:B--2---:R-:W-:Y:S04]  /*0c70*/  STS.U16 [R2+UR5+0x200], R37 ;  /* 0x0002002502007988 */ /* 0x004fe80008000405 */
[----:B---3--:R-:W-:Y:S04]  /*0c80*/  STS.U16 [R2+UR5], R17 ;  /* 0x0000001102007988 */ /* 0x008fe80008000405 */
[----:B----4-:R-:W-:Y:S04]  /*0c90*/  STS.U16 [R2+UR5+0x100], R19 ;  /* 0x0001001302007988 */ /* 0x010fe80008000405 */
[----:B-----5:R-:W-:Y:S04]  /*0ca0*/  STS.U16 [R2+UR5+0x300], R49 ;  /* 0x0003003102007988 */ /* 0x020fe80008000405 */
[----:B------:R-:W-:Y:S04]  /*0cb0*/  STS.U16 [R2+UR5+0x400], R51 ;  /* 0x0004003302007988 */ /* 0x000fe80008000405 */
[----:B------:R-:W-:Y:S04]  /*0cc0*/  STS.U16 [R2+UR5+0x500], R57 ;  /* 0x0005003902007988 */ /* 0x000fe80008000405 */
[----:B------:R-:W-:Y:S04]  /*0cd0*/  STS.U16 [R2+UR5+0x600], R59 ;  /* 0x0006003b02007988 */ /* 0x000fe80008000405 */
[----:B------:R0:W-:Y:S01]  /*0ce0*/  STS.U16 [R2+UR5+0x700], R65 ;  /* 0x0007004102007988 */ /* 0x0001e20008000405 */
[----:B------:R-:W-:Y:S06]  /*0cf0*/  BAR.SYNC.DEFER_BLOCKING 0x0 ;  /* 0x0000000000007b1d */ /* 0x000fec0000010000 */
[----:B------:R-:W-:Y:S04]  /*0d00*/  LDSM.16.MT88.4 R32, [R7+0x800] ;  /* 0x000800000720783b */ /* 0x000fe80000004200 */
[----:B------:R-:W1:Y:S01]  /*0d10*/  LDSM.16.M88.4 R36, [R8+0x600] ;  /* 0x000600000824783b */ /* 0x000e620000000200 */
[----:B0-----:R-:W-:-:S03]  /*0d20*/  IMAD.WIDE R64, R18, 0x2, R78 ;  /* 0x0000000212407825 */ /* 0x001fc600078e024e */
[----:B------:R-:W2:Y:S04]  /*0d30*/  LDG.E.U16 R109, desc[UR10][R114.64] ;  /* 0x0000000a726d7981 */ /* 0x000ea8000c1e1500 */
[----:B------:R1:W3:Y:S04]  /*0d40*/  LDG.E.U16 R97, desc[UR10][R64.64] ;  /* 0x0000000a40617981 */ /* 0x0002e8000c1e1500 */
[----:B------:R-:W4:Y:S04]  /*0d50*/  LDG.E.U16 R104, desc[UR10][R110.64] ;  /* 0x0000000a6e687981 */ /* 0x000f28000c1e1500 */
[----:B------:R-:W5:Y:S04]  /*0d60*/  LDG.E.U16 R106, desc[UR10][R100.64] ;  /* 0x0000000a646a7981 */ /* 0x000f68000c1e1500 */
[----:B------:R-:W2:Y:S04]  /*0d70*/  LDG.E.U16 R105, desc[UR10][R116.64] ;  /* 0x0000000a74697981 */ /* 0x000ea8000c1e1500 */
[----:B------:R-:W2:Y:S04]  /*0d80*/  LDG.E.U16 R107, desc[UR10][R112.64] ;  /* 0x0000000a706b7981 */ /* 0x000ea8000c1e1500 */
[----:B------:R-:W2:Y:S04]  /*0d90*/  LDG.E.U16 R111, desc[UR10][R102.64] ;  /* 0x0000000a666f7981 */ /* 0x000ea8000c1e1500 */
[----:B------:R-:W0:Y:S04]  /*0da0*/  LDSM.16.M88.4 R44, [R8+0x200] ;  /* 0x00020000082c783b */ /* 0x000e280000000200 */
[----:B------:R-:W0:Y:S01]  /*0db0*/  LDSM.16.M88.4 R52, [R8] ;  /* 0x000000000834783b */ /* 0x000e220000000200 */
[----:B-1----:R-:W-:Y:S01]  /*0dc0*/  HMMA.16816.F32.BF16 R64, R32, R36, RZ ;  /* 0x000000242040723c */ /* 0x002fe200000418ff */
[----:B------:R-:W-:-:S02]  /*0dd0*/  IMAD.WIDE R36, R18, 0x2, R74 ;  /* 0x0000000212247825 */ /* 0x000fc400078e024a */
[----:B------:R-:W1:Y:S04]  /*0de0*/  LDSM.16.M88.4 R60, [R8+0x400] ;  /* 0x00040000083c783b */ /* 0x000e680000000200 */
[----:B------:R0:W2:Y:S01]  /*0df0*/  LDG.E.U16 R113, desc[UR10][R36.64] ;  /* 0x0000000a24717981 */ /* 0x0000a2000c1e1500 */
[----:B------:R-:W1:Y:S01]  /*0e00*/  S2R R17, SR_TID.X ;  /* 0x0000000000117919 */ /* 0x000e620000002100 */
[----:B------:R-:W-:Y:S01]  /*0e10*/  BAR.SYNC.DEFER_BLOCKING 0x0 ;  /* 0x0000000000007b1d */ /* 0x000fe20000010000 */
[C---:B0-----:R-:W-:Y:S08]  /*0e20*/  HMMA.16816.F32.BF16 R40, R32.reuse, R44, RZ ;  /* 0x0000002c2028723c */ /* 0x041ff000000418ff */
[----:B------:R-:W-:Y:S01]  /*0e30*/  HMMA.16816.F32.BF16 R48, R32, R54, RZ ;  /* 0x000000362030723c */ /* 0x000fe200000418ff */
[----:B-1----:R-:W-:-:S07]  /*0e40*/  LOP3.LUT R17, R17, 0x3, RZ, 0xc0, !PT ;  /* 0x0000000311117812 */ /* 0x002fce00078ec0ff */
[C---:B------:R-:W-:Y:S08]  /*0e50*/  HMMA.16816.F32.BF16 R56, R32.reuse, R60, RZ ;  /* 0x0000003c2038723c */ /* 0x040ff000000418ff */
[----:B------:R-:W-:Y:S01]  /*0e60*/  HMMA.16816.F32.BF16 R52, R32, R52, RZ ;  /* 0x000000342034723c */ /* 0x000fe200000418ff */
[----:B------:R-:W-:-:S07]  /*0e70*/  LEA R108, R17, UR4, 0x1 ;  /* 0x00000004116c7c11 */ /* 0x000fce000f8e08ff */
[----:B------:R-:W-:Y:S01]  /*0e80*/  HMMA.16816.F32.BF16 R44, R32, R46, RZ ;  /* 0x0000002e202c723c */ /* 0x000fe200000418ff */
[----:B------:R-:W-:Y:S01]  /*0e90*/  VIADD R118, R108, 0x10 ;  /* 0x000000106c767836 */ /* 0x000fe20000000000 */
[C---:B------:R-:W-:Y:S01]  /*0ea0*/  LOP3.LUT R17, R5.reuse, 0x8, RZ, 0xfc, !PT ;  /* 0x0000000805117812 */ /* 0x040fe200078efcff */
[----:B------:R-:W-:Y:S01]  /*0eb0*/  FMUL R42, R42, UR7 ;  /* 0x000000072a2a7c20 */ /* 0x000fe20008400000 */
[----:B------:R-:W-:-:S04]  /*0ec0*/  ISETP.GE.AND P0, PT, R5, R108, PT ;  /* 0x0000006c0500720c */ /* 0x000fc80003f06270 */
[----:B------:R-:W-:Y:S01]  /*0ed0*/  HMMA.16816.F32.BF16 R60, R32, R62, RZ ;  /* 0x0000003e203c723c */ /* 0x000fe200000418ff */
[----:B------:R-:W-:Y:S02]  /*0ee0*/  ISETP.GE.AND P3, PT, R17, R118, PT ;  /* 0x000000761100720c */ /* 0x000fe40003f66270 */
[----:B------:R-:W-:Y:S01]  /*0ef0*/  FMUL R54, R54, UR7 ;  /* 0x0000000736367c20 */ /* 0x000fe20008400000 */
[----:B------:R-:W-:Y:S01]  /*0f00*/  FMUL R95, R55, UR7 ;  /* 0x00000007375f7c20 */ /* 0x000fe20008400000 */
[----:B------:R-:W-:-:S03]  /*0f10*/  ISETP.GE.AND P1, PT, R17, R108, PT ;  /* 0x0000006c1100720c */ /* 0x000fc60003f26270 */
[----:B------:R-:W-:Y:S01]  /*0f20*/  HMMA.16816.F32.BF16 R32, R32, R38, RZ ;  /* 0x000000262020723c */ /* 0x000fe200000418ff */
[----:B------:R-:W-:Y:S01]  /*0f30*/  FMUL R39, R59, UR7 ;  /* 0x000000073b277c20 */ /* 0x000fe20008400000 */
[----:B------:R-:W-:Y:S01]  /*0f40*/  FMUL R59, R50, UR7 ;  /* 0x00000007323b7c20 */ /* 0x000fe20008400000 */
[----:B------:R-:W-:Y:S02]  /*0f50*/  ISETP.GT.AND P2, PT, R17, R108, PT ;  /* 0x0000006c1100720c */ /* 0x000fe40003f44270 */
[C---:B------:R-:W-:Y:S01]  /*0f60*/  IADD3 R122, PT, PT, R108.reuse, 0x9, RZ ;  /* 0x000000096c7a7810 */ /* 0x040fe20007ffe0ff */
[----:B------:R-:W-:Y:S01]  /*0f70*/  FMUL R37, R43, UR7 ;  /* 0x000000072b257c20 */ /* 0x000fe20008400000 */
[C---:B------:R-:W-:Y:S01]  /*0f80*/  IADD3 R116, PT, PT, R108.reuse, 0x11, RZ ;  /* 0x000000116c747810 */ /* 0x040fe20007ffe0ff */
[----:B------:R-:W-:Y:S01]  /*0f90*/  VIADD R124, R108, 0x18 ;  /* 0x000000186c7c7836 */ /* 0x000fe20000000000 */
[----:B------:R-:W-:Y:S01]  /*0fa0*/  FSEL R42, R42, -INF , P3 ;  /* 0xff8000002a2a7808 */ /* 0x000fe20001800000 */
[----:B------:R-:W-:Y:S01]  /*0fb0*/  FMUL R43, R51, UR7 ;  /* 0x00000007332b7c20 */ /* 0x000fe20008400000 */
[----:B------:R-:W-:-:S02]  /*0fc0*/  ISETP.GE.AND P3, PT, R17, R122, PT ;  /* 0x0000007a1100720c */ /* 0x000fc40003f66270 */
[----:B------:R-:W-:Y:S02]  /*0fd0*/  FSEL R59, R59, -INF , P0 ;  /* 0xff8000003b3b7808 */ /* 0x000fe40000000000 */
[----:B------:R-:W-:Y:S02]  /*0fe0*/  FSEL R55, R54, -INF , P1 ;  /* 0xff80000036377808 */ /* 0x000fe40000800000 */
[----:B------:R-:W-:Y:S02]  /*0ff0*/  FSEL R95, R95, -INF , P2 ;  /* 0xff8000005f5f7808 */ /* 0x000fe40001000000 */
[----:B------:R-:W-:Y:S01]  /*1000*/  ISETP.GE.AND P4, PT, R17, R116, PT ;  /* 0x000000741100720c */ /* 0x000fe20003f86270 */
[C---:B------:R-:W-:Y:S01]  /*1010*/  VIADD R114, R108.reuse, 0x19 ;  /* 0x000000196c727836 */ /* 0x040fe20000000000 */
[----:B------:R-:W-:Y:S01]  /*1020*/  LOP3.LUT R120, R108, 0x21, RZ, 0xfc, !PT ;  /* 0x000000216c787812 */ /* 0x000fe200078efcff */
[----:B------:R-:W-:Y:S01]  /*1030*/  FMUL R19, R46, UR7 ;  /* 0x000000072e137c20 */ /* 0x000fe20008400000 */
[----:B------:R-:W-:-:S02]  /*1040*/  LOP3.LUT R112, R108, 0x20, RZ, 0xfc, !PT ;  /* 0x000000206c707812 */ /* 0x000fc400078efcff */
[----:B------:R-:W-:Y:S02]  /*1050*/  ISETP.GE.AND P5, PT, R17, R124, PT ;  /* 0x0000007c1100720c */ /* 0x000fe40003fa6270 */
[----:B------:R-:W-:Y:S02]  /*1060*/  FSEL R43, R43, -INF , P3 ;  /* 0xff8000002b2b7808 */ /* 0x000fe40001800000 */
[----:B------:R-:W-:Y:S01]  /*1070*/  FMNMX3 R51, R55, R95, R59, !PT ;  /* 0x0000005f37337276 */ /* 0x000fe2000780003b */
[----:B------:R-:W-:Y:S01]  /*1080*/  FMUL R46, R47, UR7 ;  /* 0x000000072f2e7c20 */ /* 0x000fe20008400000 */
[----:B------:R-:W-:Y:S01]  /*1090*/  FSEL R37, R37, -INF , P4 ;  /* 0xff80000025257808 */ /* 0x000fe20002000000 */
[----:B------:R-:W-:Y:S01]  /*10a0*/  FMUL R47, R58, UR7 ;  /* 0x000000073a2f7c20 */ /* 0x000fe20008400000 */
[----:B------:R-:W-:Y:S02]  /*10b0*/  ISETP.GE.AND P4, PT, R17, R120, PT ;  /* 0x000000781100720c */ /* 0x000fe40003f86270 */
[----:B------:R-:W-:-:S02]  /*10c0*/  LOP3.LUT R36, R108, 0x28, RZ, 0xfc, !PT ;  /* 0x000000286c247812 */ /* 0x000fc400078efcff */
[----:B------:R-:W-:Y:S02]  /*10d0*/  ISETP.GE.AND P6, PT, R17, R114, PT ;  /* 0x000000721100720c */ /* 0x000fe40003fc6270 */
[----:B------:R-:W-:Y:S02]  /*10e0*/  FSEL R19, R19, -INF , P5 ;  /* 0xff80000013137808 */ /* 0x000fe40002800000 */
[----:B------:R-:W-:Y:S02]  /*10f0*/  ISETP.GE.AND P2, PT, R17, R112, PT ;  /* 0x000000701100720c */ /* 0x000fe40003f46270 */
[----:B------:R-:W-:Y:S02]  /*1100*/  FMNMX3 R54, R51, R43, R42, !PT ;  /* 0x0000002b33367276 */ /* 0x000fe4000780002a */
[----:B------:R-:W-:Y:S01]  /*1110*/  FSEL R50, R39, -INF , P4 ;  /* 0xff80000027327808 */ /* 0x000fe20002000000 */
[----:B------:R-:W-:Y:S01]  /*1120*/  FMUL R39, R62, UR7 ;  /* 0x000000073e277c20 */ /* 0x000fe20008400000 */
[----:B------:R-:W-:-:S02]  /*1130*/  LOP3.LUT R110, R108, 0x29, RZ, 0xfc, !PT ;  /* 0x000000296c6e7812 */ /* 0x000fc400078efcff */
[----:B------:R-:W-:Y:S02]  /*1140*/  LOP3.LUT R100, R108, 0x30, RZ, 0xfc, !PT ;  /* 0x000000306c647812 */ /* 0x000fe400078efcff */
[----:B------:R-:W-:Y:S02]  /*1150*/  ISETP.GE.AND P5, PT, R17, R36, PT ;  /* 0x000000241100720c */ /* 0x000fe40003fa6270 */
[----:B------:R-:W-:Y:S02]  /*1160*/  FSEL R46, R46, -INF , P6 ;  /* 0xff8000002e2e7808 */ /* 0x000fe40003000000 */
[----:B------:R-:W-:Y:S02]  /*1170*/  FSEL R47, R47, -INF , P2 ;  /* 0xff8000002f2f7808 */ /* 0x000fe40001000000 */
[----:B------:R-:W-:Y:S01]  /*1180*/  FMNMX3 R54, R54, R37, R19, !PT ;  /* 0x0000002536367276 */ /* 0x000fe20007800013 */
[----:B------:R-:W-:Y:S01]  /*1190*/  FMUL R51, R63, UR7 ;  /* 0x000000073f337c20 */ /* 0x000fe20008400000 */
[----:B------:R-:W-:Y:S01]  /*11a0*/  FMUL R58, R66, UR7 ;  /* 0x00000007423a7c20 */ /* 0x000fe20008400000 */
[----:B------:R-:W-:-:S02]  /*11b0*/  LOP3.LUT R102, R108, 0x31, RZ, 0xfc, !PT ;  /* 0x000000316c667812 */ /* 0x000fc400078efcff */
[----:B------:R-:W-:Y:S02]  /*11c0*/  LOP3.LUT R38, R108, 0x38, RZ, 0xfc, !PT ;  /* 0x000000386c267812 */ /* 0x000fe400078efcff */
[C---:B------:R-:W-:Y:S02]  /*11d0*/  ISETP.GE.AND P6, PT, R17.reuse, R110, PT ;  /* 0x0000006e1100720c */ /* 0x040fe40003fc6270 */
[----:B------:R-:W-:Y:S02]  /*11e0*/  ISETP.GE.AND P3, PT, R17, R100, PT ;  /* 0x000000641100720c */ /* 0x000fe40003f66270 */
[----:B------:R-:W-:Y:S02]  /*11f0*/  FSEL R39, R39, -INF , P5 ;  /* 0xff80000027277808 */ /* 0x000fe40002800000 */
[----:B------:R-:W-:Y:S01]  /*1200*/  FMNMX3 R54, R54, R46, R47, !PT ;  /* 0x0000002e36367276 */ /* 0x000fe2000780002f */
[----:B------:R-:W-:Y:S01]  /*1210*/  FMUL R67, R67, UR7 ;  /* 0x0000000743437c20 */ /* 0x000fe20008400000 */
[----:B------:R-:W-:Y:S01]  /*1220*/  LOP3.LUT R62, R108, 0x39, RZ, 0xfc, !PT ;  /* 0x000000396c3e7812 */ /* 0x000fe200078efcff */
[----:B------:R-:W-:Y:S01]  /*1230*/  FMUL R34, R34, UR7 ;  /* 0x0000000722227c20 */ /* 0x000fe20008400000 */
[----:B------:R-:W-:-:S02]  /*1240*/  ISETP.GE.AND P4, PT, R17, R102, PT ;  /* 0x000000661100720c */ /* 0x000fc40003f86270 */
[----:B------:R-:W-:Y:S02]  /*1250*/  ISETP.GE.AND P1, PT, R17, R38, PT ;  /* 0x000000261100720c */ /* 0x000fe40003f26270 */
[----:B------:R-:W-:Y:S02]  /*1260*/  FSEL R51, R51, -INF , P6 ;  /* 0xff80000033337808 */ /* 0x000fe40003000000 */
[----:B------:R-:W-:Y:S02]  /*1270*/  FSEL R58, R58, -INF , P3 ;  /* 0xff8000003a3a7808 */ /* 0x000fe40001800000 */
[----:B------:R-:W-:Y:S02]  /*1280*/  FMNMX3 R63, R54, R50, R39, !PT ;  /* 0x00000032363f7276 */ /* 0x000fe40007800027 */
[----:B------:R-:W-:Y:S01]  /*1290*/  ISETP.GE.AND P5, PT, R17, R62, PT ;  /* 0x0000003e1100720c */ /* 0x000fe20003fa6270 */
[----:B------:R-:W-:Y:S01]  /*12a0*/  FMUL R17, R35, UR7 ;  /* 0x0000000723117c20 */ /* 0x000fe20008400000 */
[----:B------:R-:W-:-:S02]  /*12b0*/  FSEL R35, R67, -INF , P4 ;  /* 0xff80000043237808 */ /* 0x000fc40002000000 */
[----:B------:R-:W-:Y:S02]  /*12c0*/  FSEL R54, R34, -INF , P1 ;  /* 0xff80000022367808 */ /* 0x000fe40000800000 */
[----:B------:R-:W-:Y:S02]  /*12d0*/  FMNMX3 R63, R63, R51, R58, !PT ;  /* 0x000000333f3f7276 */ /* 0x000fe4000780003a */
[----:B------:R-:W-:Y:S02]  /*12e0*/  FSEL R34, R17, -INF , P5 ;  /* 0xff80000011227808 */ /* 0x000fe40002800000 */
[----:B------:R-:W-:-:S04]  /*12f0*/  FMNMX3 R63, R63, R35, R54, !PT ;  /* 0x000000233f3f7276 */ /* 0x000fc80007800036 */
[----:B------:R-:W-:-:S05]  /*1300*/  FMNMX R63, R34, R63, !PT ;  /* 0x0000003f223f7209 */ /* 0x000fca0007800000 */
[----:B------:R-:W0:Y:S01]  /*1310*/  SHFL.BFLY PT, R66, R63, 0x2, 0x1f ;  /* 0x0c401f003f427f89 */ /* 0x000e2200000e0000 */
[C---:B------:R-:W-:Y:S01]  /*1320*/  ISETP.GE.AND P6, PT, R5.reuse, R122, PT ;  /* 0x0000007a0500720c */ /* 0x040fe20003fc6270 */
[----:B------:R-:W-:Y:S01]  /*1330*/  FMUL R40, R40, UR7 ;  /* 0x0000000728287c20 */ /* 0x000fe20008400000 */
[----:B------:R-:W-:Y:S01]  /*1340*/  ISETP.GE.AND P1, PT, R5, R118, PT ;  /* 0x000000760500720c */ /* 0x000fe20003f26270 */
[----:B------:R-:W-:Y:S01]  /*1350*/  FMUL R41, R41, UR7 ;  /* 0x0000000729297c20 */ /* 0x000fe20008400000 */
[----:B------:R-:W-:Y:S01]  /*1360*/  ISETP.GE.AND P4, PT, R5, R116, PT ;  /* 0x000000740500720c */ /* 0x000fe20003f86270 */
[----:B------:R-:W-:Y:S01]  /*1370*/  FMUL R57, R57, UR7 ;  /* 0x0000000739397c20 */ /* 0x000fe20008400000 */
[----:B------:R-:W-:Y:S02]  /*1380*/  ISETP.GE.AND P5, PT, R5, R120, PT ;  /* 0x000000780500720c */ /* 0x000fe40003fa6270 */
[----:B------:R-:W-:Y:S02]  /*1390*/  FSEL R40, R40, -INF , P1 ;  /* 0xff80000028287808 */ /* 0x000fe40000800000 */
[----:B0-----:R-:W-:Y:S01]  /*13a0*/  FMNMX R17, R63, R66, !PT ;  /* 0x000000423f117209 */ /* 0x001fe20007800000 */
[----:B------:R-:W-:Y:S01]  /*13b0*/  FMUL R66, R45, UR7 ;  /* 0x000000072d427c20 */ /* 0x000fe20008400000 */
[----:B------:R-:W-:-:S03]  /*13c0*/  FMUL R45, R49, UR7 ;  /* 0x00000007312d7c20 */ /* 0x000fc60008400000 */
[----:B------:R-:W0:Y:S02]  /*13d0*/  SHFL.BFLY PT, R63, R17, 0x1, 0x1f ;  /* 0x0c201f00113f7f89 */ /* 0x000e2400000e0000 */
[----:B------:R-:W-:Y:S02]  /*13e0*/  FSEL R45, R45, -INF , P6 ;  /* 0xff8000002d2d7808 */ /* 0x000fe40003000000 */
[C---:B------:R-:W-:Y:S01]  /*13f0*/  ISETP.GT.AND P6, PT, R5.reuse, R108, PT ;  /* 0x0000006c0500720c */ /* 0x040fe20003fc4270 */
[----:B------:R-:W-:Y:S01]  /*1400*/  VIADD R108, R108, 0x8 ;  /* 0x000000086c6c7836 */ /* 0x000fe20000000000 */
[----:B------:R-:W-:Y:S02]  /*1410*/  ISETP.GE.AND P1, PT, R5, R36, PT ;  /* 0x000000240500720c */ /* 0x000fe40003f26270 */
[----:B------:R-:W-:Y:S01]  /*1420*/  FSEL R36, R41, -INF , P4 ;  /* 0xff80000029247808 */ /* 0x000fe20002000000 */
[----:B------:R-:W-:Y:S01]  /*1430*/  FMUL R52, R52, UR7 ;  /* 0x0000000734347c20 */ /* 0x000fe20008400000 */
[----:B------:R-:W-:Y:S01]  /*1440*/  ISETP.GE.AND P2, PT, R5, R114, PT ;  /* 0x000000720500720c */ /* 0x000fe20003f46270 */
[----:B------:R-:W-:Y:S01]  /*1450*/  FMUL R53, R53, UR7 ;  /* 0x0000000735357c20 */ /* 0x000fe20008400000 */
[----:B------:R-:W-:Y:S01]  /*1460*/  ISETP.GE.AND P4, PT, R5, R110, PT ;  /* 0x0000006e0500720c */ /* 0x000fe20003f86270 */
[----:B------:R-:W-:Y:S01]  /*1470*/  FMUL R48, R48, UR7 ;  /* 0x0000000730307c20 */ /* 0x000fe20008400000 */
[----:B------:R-:W-:-:S02]  /*1480*/  FSEL R110, R57, -INF , P5 ;  /* 0xff800000396e7808 */ /* 0x000fc40002800000 */
[C---:B------:R-:W-:Y:S02]  /*1490*/  ISETP.GE.AND P5, PT, R5.reuse, R108, PT ;  /* 0x0000006c0500720c */ /* 0x040fe40003fa6270 */
[----:B------:R-:W-:Y:S02]  /*14a0*/  FSEL R66, R66, -INF , P2 ;  /* 0xff80000042427808 */ /* 0x000fe40001000000 */
[----:B------:R-:W-:Y:S02]  /*14b0*/  ISETP.GE.AND P2, PT, R5, R102, PT ;  /* 0x000000660500720c */ /* 0x000fe40003f46270 */
[----:B------:R-:W-:Y:S02]  /*14c0*/  FSEL R52, R52, -INF , P0 ;  /* 0xff80000034347808 */ /* 0x000fe40000000000 */
[----:B------:R-:W-:Y:S02]  /*14d0*/  FSEL R53, R53, -INF , P6 ;  /* 0xff80000035357808 */ /* 0x000fe40003000000 */
[----:B------:R-:W-:Y:S01]  /*14e0*/  FSEL R102, R48, -INF , P5 ;  /* 0xff80000030667808 */ /* 0x000fe20002800000 */
[----:B------:R-:W-:Y:S01]  /*14f0*/  FMUL R44, R44, UR7 ;  /* 0x000000072c2c7c20 */ /* 0x000fe20008400000 */
[----:B------:R-:W-:-:S02]  /*1500*/  ISETP.GE.AND P3, PT, R5, R124, PT ;  /* 0x0000007c0500720c */ /* 0x000fc40003f66270 */
[----:B------:R-:W-:Y:S01]  /*1510*/  FMNMX3 R49, R52, R53, R102, !PT ;  /* 0x0000003534317276 */ /* 0x000fe20007800066 */
[----:B------:R-:W-:Y:S01]  /*1520*/  FMUL R56, R56, UR7 ;  /* 0x0000000738387c20 */ /* 0x000fe20008400000 */
[----:B0-----:R-:W-:Y:S02]  /*1530*/  FMNMX3 R17, R17, R63, R96, !PT ;  /* 0x0000003f11117276 */ /* 0x001fe40007800060 */
[----:B------:R-:W-:Y:S02]  /*1540*/  FSEL R41, R44, -INF , P3 ;  /* 0xff8000002c297808 */ /* 0x000fe40001800000 */
[----:B------:R-:W-:Y:S02]  /*1550*/  ISETP.GE.AND P6, PT, R5, R112, PT ;  /* 0x000000700500720c */ /* 0x000fe40003fc6270 */
[----:B------:R-:W-:Y:S01]  /*1560*/  FMNMX3 R49, R49, R45, R40, !PT ;  /* 0x0000002d31317276 */ /* 0x000fe20007800028 */
[----:B------:R-:W-:Y:S01]  /*1570*/  FMUL R60, R60, UR7 ;  /* 0x000000073c3c7c20 */ /* 0x000fe20008400000 */
[----:B------:R-:W-:Y:S01]  /*1580*/  ISETP.GE.AND P0, PT, R5, R38, PT ;  /* 0x000000260500720c */ /* 0x000fe20003f06270 */
[----:B------:R-:W-:Y:S01]  /*1590*/  FMUL R38, R32, UR7 ;  /* 0x0000000720267c20 */ /* 0x000fe20008400000 */
[----:B------:R-:W-:Y:S01]  /*15a0*/  FADD R55, R55, -R17 ;  /* 0x8000001137377221 */ /* 0x000fe20000000000 */
[----:B------:R-:W-:-:S02]  /*15b0*/  FSEL R63, R56, -INF , P6 ;  /* 0xff800000383f7808 */ /* 0x000fc40003000000 */
[----:B------:R-:W-:Y:S01]  /*15c0*/  FMNMX3 R32, R49, R36, R41, !PT ;  /* 0x0000002431207276 */ /* 0x000fe20007800029 */
[----:B------:R-:W-:Y:S01]  /*15d0*/  FMUL R61, R61, UR7 ;  /* 0x000000073d3d7c20 */ /* 0x000fe20008400000 */
[----:B------:R-:W-:Y:S01]  /*15e0*/  FMUL R64, R64, UR7 ;  /* 0x0000000740407c20 */ /* 0x000fe20008400000 */
[----:B------:R-:W-:Y:S01]  /*15f0*/  FMUL R57, R55, 1.4426950216293334961 ;  /* 0x3fb8aa3b37397820 */ /* 0x000fe20000400000 */
[----:B------:R-:W-:Y:S02]  /*1600*/  ISETP.GE.AND P3, PT, R5, R100, PT ;  /* 0x000000640500720c */ /* 0x000fe40003f66270 */
[----:B------:R-:W-:Y:S02]  /*1610*/  FSEL R60, R60, -INF , P1 ;  /* 0xff8000003c3c7808 */ /* 0x000fe40000800000 */
[----:B------:R-:W-:Y:S01]  /*1620*/  FMNMX3 R55, R32, R66, R63, !PT ;  /* 0x0000004220377276 */ /* 0x000fe2000780003f */
[----:B------:R-:W-:Y:S01]  /*1630*/  FMUL R48, R65, UR7 ;  /* 0x0000000741307c20 */ /* 0x000fe20008400000 */
[----:B------:R-:W-:Y:S01]  /*1640*/  FMUL R44, R33, UR7 ;  /* 0x00000007212c7c20 */ /* 0x000fe20008400000 */
[----:B------:R-:W-:-:S02]  /*1650*/  FSEL R33, R61, -INF , P4 ;  /* 0xff8000003d217808 */ /* 0x000fc40002000000 */
[----:B------:R-:W-:Y:S02]  /*1660*/  FSEL R32, R64, -INF , P3 ;  /* 0xff80000040207808 */ /* 0x000fe40001800000 */
[----:B------:R-:W-:Y:S02]  /*1670*/  FMNMX3 R55, R55, R110, R60, !PT ;  /* 0x0000006e37377276 */ /* 0x000fe4000780003c */
[----:B------:R-:W-:Y:S02]  /*1680*/  ISETP.GE.AND P5, PT, R5, R62, PT ;  /* 0x0000003e0500720c */ /* 0x000fe40003fa6270 */
[----:B------:R-:W-:Y:S02]  /*1690*/  FSEL R48, R48, -INF , P2 ;  /* 0xff80000030307808 */ /* 0x000fe40001000000 */
[----:B------:R-:W-:Y:S02]  /*16a0*/  FSEL R38, R38, -INF , P0 ;  /* 0xff80000026267808 */ /* 0x000fe40000000000 */
[----:B------:R-:W-:-:S02]  /*16b0*/  FMNMX3 R55, R55, R33, R32, !PT ;  /* 0x0000002137377276 */ /* 0x000fc40007800020 */
[----:B------:R-:W-:Y:S02]  /*16c0*/  FSEL R44, R44, -INF , P5 ;  /* 0xff8000002c2c7808 */ /* 0x000fe40002800000 */
[----:B------:R-:W-:-:S04]  /*16d0*/  FMNMX3 R55, R55, R48, R38, !PT ;  /* 0x0000003037377276 */ /* 0x000fc80007800026 */
[----:B------:R-:W-:-:S05]  /*16e0*/  FMNMX R55, R44, R55, !PT ;  /* 0x000000372c377209 */ /* 0x000fca0007800000 */
[----:B------:R-:W0:Y:S01]  /*16f0*/  SHFL.BFLY PT, R62, R55, 0x2, 0x1f ;  /* 0x0c401f00373e7f89 */ /* 0x000e2200000e0000 */
[--C-:B------:R-:W-:Y:S01]  /*1700*/  FADD R37, R37, -R17.reuse ;  /* 0x8000001125257221 */ /* 0x100fe20000000000 */
[----:B------:R-:W-:-:S03]  /*1710*/  FADD R19, R19, -R17 ;  /* 0x8000001113137221 */ /* 0x000fc60000000000 */
[----:B------:R-:W-:Y:S01]  /*1720*/  FMUL R37, R37, 1.4426950216293334961 ;  /* 0x3fb8aa3b25257820 */ /* 0x000fe20000400000 */
[----:B------:R-:W-:-:S03]  /*1730*/  FMUL R100, R19, 1.4426950216293334961 ;  /* 0x3fb8aa3b13647820 */ /* 0x000fc60000400000 */
[----:B------:R1:W-:Y:S01]  /*1740*/  MUFU.EX2 R115, R37 ;  /* 0x0000002500737308 */ /* 0x0003e20000000800 */
[----:B0-----:R-:W-:-:S05]  /*1750*/  FMNMX R19, R55, R62, !PT ;  /* 0x0000003e37137209 */ /* 0x001fca0007800000 */
[----:B-1----:R-:W0:Y:S01]  /*1760*/  SHFL.BFLY PT, R37, R19, 0x1, 0x1f ;  /* 0x0c201f0013257f89 */ /* 0x002e2200000e0000 */
[--C-:B------:R-:W-:Y:S01]  /*1770*/  FADD R34, R34, -R17.reuse ;  /* 0x8000001122227221 */ /* 0x100fe20000000000 */
[----:B------:R1:W-:Y:S01]  /*1780*/  MUFU.EX2 R49, R57 ;  /* 0x0000003900317308 */ /* 0x0003e20000000800 */
[--C-:B------:R-:W-:Y:S01]  /*1790*/  FADD R46, R46, -R17.reuse ;  /* 0x800000112e2e7221 */ /* 0x100fe20000000000 */
[--C-:B------:R-:W-:Y:S01]  /*17a0*/  FADD R47, R47, -R17.reuse ;  /* 0x800000112f2f7221 */ /* 0x100fe20000000000 */
[----:B------:R-:W-:Y:S01]  /*17b0*/  FMUL R55, R34, 1.4426950216293334961 ;  /* 0x3fb8aa3b22377820 */ /* 0x000fe20000400000 */
[----:B------:R-:W-:Y:S01]  /*17c0*/  FADD R34, -R17, R96 ;  /* 0x0000006011227221 */ /* 0x000fe20000000100 */
[--C-:B------:R-:W-:Y:S01]  /*17d0*/  FADD R95, R95, -R17.reuse ;  /* 0x800000115f5f7221 */ /* 0x100fe20000000000 */
[----:B-1----:R-:W-:Y:S01]  /*17e0*/  FADD R57, R43, -R17 ;  /* 0x800000112b397221 */ /* 0x002fe20000000000 */
[----:B---3--:R-:W-:Y:S01]  /*17f0*/  STS.U16 [R2+UR5], R97 ;  /* 0x0000006102007988 */ /* 0x008fe20008000405 */
[----:B------:R-:W-:-:S02]  /*1800*/  FMUL R46, R46, 1.4426950216293334961 ;  /* 0x3fb8aa3b2e2e7820 */ /* 0x000fc40000400000 */
[----:B------:R-:W-:Y:S01]  /*1810*/  FMUL R61, R57, 1.4426950216293334961 ;  /* 0x3fb8aa3b393d7820 */ /* 0x000fe20000400000 */
[----:B--2---:R-:W-:Y:S01]  /*1820*/  STS.U16 [R2+UR5+0x400], R109 ;  /* 0x0004006d02007988 */ /* 0x004fe20008000405 */
[----:B------:R-:W-:Y:S01]  /*1830*/  FMUL R47, R47, 1.4426950216293334961 ;  /* 0x3fb8aa3b2f2f7820 */ /* 0x000fe20000400000 */
[----:B------:R-:W-:Y:S02]  /*1840*/  FMUL R56, R95, 1.4426950216293334961 ;  /* 0x3fb8aa3b5f387820 */ /* 0x000fe40000400000 */
[----:B----4-:R-:W-:Y:S01]  /*1850*/  STS.U16 [R3+UR5+0x100], R104 ;  /* 0x0001006803007988 */ /* 0x010fe20008000405 */
[----:B0-----:R-:W-:-:S03]  /*1860*/  FMNMX3 R19, R19, R37, R94, !PT ;  /* 0x0000002513137276 */ /* 0x001fc6000780005e */
[----:B-----5:R-:W-:Y:S01]  /*1870*/  STS.U16 [R3+UR5+0x500], R106 ;  /* 0x0005006a03007988 */ /* 0x020fe20008000405 */
[----:B------:R-:W-:Y:S01]  /*1880*/  FMUL R37, R34, 1.4426950216293334961 ;  /* 0x3fb8aa3b22257820 */ /* 0x000fe20000400000 */
[----:B------:R-:W-:Y:S02]  /*1890*/  FADD R57, R42, -R17 ;  /* 0x800000112a397221 */ /* 0x000fe40000000000 */
[----:B------:R-:W-:Y:S01]  /*18a0*/  STS.U16 [R12+UR5+0x200], R105 ;  /* 0x000200690c007988 */ /* 0x000fe20008000405 */
[--C-:B------:R-:W-:Y:S01]  /*18b0*/  FADD R34, R52, -R19.reuse ;  /* 0x8000001334227221 */ /* 0x100fe20000000000 */
[----:B------:R-:W-:Y:S02]  /*18c0*/  FADD R53, R53, -R19 ;  /* 0x8000001335357221 */ /* 0x000fe40000000000 */
[----:B------:R-:W-:Y:S01]  /*18d0*/  STS.U16 [R12+UR5+0x600], R111 ;  /* 0x0006006f0c007988 */ /* 0x000fe20008000405 */
[----:B------:R-:W-:Y:S01]  /*18e0*/  FADD R59, R59, -R17 ;  /* 0x800000113b3b7221 */ /* 0x000fe20000000000 */
[----:B------:R-:W-:Y:S02]  /*18f0*/  MUFU.EX2 R42, R61 ;  /* 0x0000003d002a7308 */ /* 0x000fe40000000800 */
[----:B------:R-:W-:Y:S04]  /*1900*/  STS.U16 [R14+UR5+0x300], R107 ;  /* 0x0003006b0e007988 */ /* 0x000fe80008000405 */
[----:B------:R-:W-:Y:S02]  /*1910*/  STS.U16 [R14+UR5+0x700], R113 ;  /* 0x000700710e007988 */ /* 0x000fe40008000405 */
[----:B------:R0:W-:Y:S01]  /*1920*/  MUFU.EX2 R101, R46 ;  /* 0x0000002e00657308 */ /* 0x0001e20000000800 */
[----:B------:R-:W-:Y:S01]  /*1930*/  FMUL R59, R59, 1.4426950216293334961 ;  /* 0x3fb8aa3b3b3b7820 */ /* 0x000fe20000400000 */
[----:B------:R-:W-:-:S06]  /*1940*/  FADD R102, R102, -R19 ;  /* 0x8000001366667221 */ /* 0x000fcc0000000000 */
[----:B------:R1:W-:Y:S01]  /*1950*/  MUFU.EX2 R61, R47 ;  /* 0x0000002f003d7308 */ /* 0x0003e20000000800 */
[----:B0-----:R-:W-:Y:S01]  /*1960*/  FMUL R46, R34, 1.4426950216293334961 ;  /* 0x3fb8aa3b222e7820 */ /* 0x001fe20000400000 */
[----:B------:R-:W-:Y:S01]  /*1970*/  FMUL R102, R102, 1.4426950216293334961 ;  /* 0x3fb8aa3b66667820 */ /* 0x000fe20000400000 */
[----:B------:R-:W-:Y:S01]  /*1980*/  FADD R34, R45, -R19 ;  /* 0x800000132d227221 */ /* 0x000fe20000000000 */
[----:B-1----:R-:W-:-:S04]  /*1990*/  FMUL R47, R53, 1.4426950216293334961 ;  /* 0x3fb8aa3b352f7820 */ /* 0x002fc80000400000 */
[----:B------:R-:W0:Y:S01]  /*19a0*/  MUFU.EX2 R56, R56 ;  /* 0x0000003800387308 */ /* 0x000e220000000800 */
[--C-:B------:R-:W-:Y:S01]  /*19b0*/  FADD R51, R51, -R17.reuse ;  /* 0x8000001133337221 */ /* 0x100fe20000000000 */
[----:B------:R-:W-:Y:S01]  /*19c0*/  FADD R50, R50, -R17 ;  /* 0x8000001132327221 */ /* 0x000fe20000000000 */
[----:B------:R-:W-:Y:S01]  /*19d0*/  FADD R36, R36, -R19 ;  /* 0x8000001324247221 */ /* 0x000fe20000000000 */
[----:B------:R-:W-:-:S04]  /*19e0*/  FMUL R34, R34, 1.4426950216293334961 ;  /* 0x3fb8aa3b22227820 */ /* 0x000fc80000400000 */
[----:B------:R1:W-:Y:S01]  /*19f0*/  MUFU.EX2 R43, R59 ;  /* 0x0000003b002b7308 */ /* 0x0003e20000000800 */
[----:B------:R-:W-:Y:S01]  /*1a00*/  FADD R40, R40, -R19 ;  /* 0x8000001328287221 */ /* 0x000fe20000000000 */
[----:B------:R-:W-:Y:S01]  /*1a10*/  FMUL R51, R51, 1.4426950216293334961 ;  /* 0x3fb8aa3b33337820 */ /* 0x000fe20000400000 */
[----:B------:R-:W-:-:S05]  /*1a20*/  FADD R35, R35, -R17 ;  /* 0x8000001123237221 */ /* 0x000fca0000000000 */
[----:B------:R-:W-:Y:S01]  /*1a30*/  MUFU.EX2 R46, R46 ;  /* 0x0000002e002e7308 */ /* 0x000fe20000000800 */
[----:B------:R-:W-:-:S07]  /*1a40*/  FMUL R50, R50, 1.4426950216293334961 ;  /* 0x3fb8aa3b32327820 */ /* 0x000fce0000400000 */
[----:B------:R-:W2:Y:S01]  /*1a50*/  MUFU.EX2 R47, R47 ;  /* 0x0000002f002f7308 */ /* 0x000ea20000000800 */
[----:B------:R-:W-:Y:S01]  /*1a60*/  FMUL R57, R57, 1.4426950216293334961 ;  /* 0x3fb8aa3b39397820 */ /* 0x000fe20000400000 */
[----:B------:R-:W-:Y:S01]  /*1a70*/  FMUL R36, R36, 1.4426950216293334961 ;  /* 0x3fb8aa3b24247820 */ /* 0x000fe20000400000 */
[--C-:B------:R-:W-:Y:S01]  /*1a80*/  FADD R39, R39, -R17.reuse ;  /* 0x8000001127277221 */ /* 0x100fe20000000000 */
[----:B------:R-:W-:-:S04]  /*1a90*/  FADD R58, R58, -R17 ;  /* 0x800000113a3a7221 */ /* 0x000fc80000000000 */
[----:B------:R-:W3:Y:S01]  /*1aa0*/  MUFU.EX2 R45, R102 ;  /* 0x00000066002d7308 */ /* 0x000ee20000000800 */
[----:B------:R-:W-:Y:S01]  /*1ab0*/  FMUL R40, R40, 1.4426950216293334961 ;  /* 0x3fb8aa3b28287820 */ /* 0x000fe20000400000 */
[----:B------:R-:W-:Y:S01]  /*1ac0*/  FMUL R35, R35, 1.4426950216293334961 ;  /* 0x3fb8aa3b23237820 */ /* 0x000fe20000400000 */
[--C-:B------:R-:W-:Y:S01]  /*1ad0*/  FADD R33, R33, -R19.reuse ;  /* 0x8000001321217221 */ /* 0x100fe20000000000 */
[----:B------:R-:W-:-:S04]  /*1ae0*/  FADD R32, R32, -R19 ;  /* 0x8000001320207221 */ /* 0x000fc80000000000 */
[----:B------:R-:W4:Y:S01]  /*1af0*/  MUFU.EX2 R112, R34 ;  /* 0x0000002200707308 */ /* 0x000f220000000800 */
[----:B------:R-:W-:Y:S01]  /*1b00*/  FMUL R39, R39, 1.4426950216293334961 ;  /* 0x3fb8aa3b27277820 */ /* 0x000fe20000400000 */
[--C-:B------:R-:W-:Y:S01]  /*1b10*/  FADD R41, R41, -R19.reuse ;  /* 0x8000001329297221 */ /* 0x100fe20000000000 */
[----:B------:R-:W-:Y:S01]  /*1b20*/  FADD R66, R66, -R19 ;  /* 0x8000001342427221 */ /* 0x000fe20000000000 */
[----:B------:R-:W-:-:S04]  /*1b30*/  FMUL R95, R33, 1.4426950216293334961 ;  /* 0x3fb8aa3b215f7820 */ /* 0x000fc80000400000 */
[----:B------:R-:W-:Y:S01]  /*1b40*/  MUFU.EX2 R64, R51 ;  /* 0x0000003300407308 */ /* 0x000fe20000000800 */
[----:B-1----:R-:W-:Y:S01]  /*1b50*/  FMUL R59, R32, 1.4426950216293334961 ;  /* 0x3fb8aa3b203b7820 */ /* 0x002fe20000400000 */
[----:B------:R-:W-:-:S06]  /*1b60*/  FMUL R41, R41, 1.4426950216293334961 ;  /* 0x3fb8aa3b29297820 */ /* 0x000fcc0000400000 */
[----:B------:R1:W5:Y:S01]  /*1b70*/  MUFU.EX2 R108, R57 ;  /* 0x00000039006c7308 */ /* 0x0003620000000800 */
[----:B------:R-:W-:-:S07]  /*1b80*/  FMUL R103, R66, 1.4426950216293334961 ;  /* 0x3fb8aa3b42677820 */ /* 0x000fce0000400000 */
[----:B------:R-:W-:Y:S01]  /*1b90*/  MUFU.EX2 R62, R50 ;  /* 0x00000032003e7308 */ /* 0x000fe20000000800 */
[----:B-1----:R-:W-:-:S07]  /*1ba0*/  FMUL R57, R58, 1.4426950216293334961 ;  /* 0x3fb8aa3b3a397820 */ /* 0x002fce0000400000 */
[----:B------:R1:W-:Y:S01]  /*1bb0*/  MUFU.EX2 R51, R36 ;  /* 0x0000002400337308 */ /* 0x0003e20000000800 */
[----:B------:R-:W-:-:S07]  /*1bc0*/  FADD R63, R63, -R19 ;  /* 0x800000133f3f7221 */ /* 0x000fce0000000000 */
[----:B------:R0:W3:Y:S01]  /*1bd0*/  MUFU.EX2 R50, R40 ;  /* 0x0000002800327308 */ /* 0x0000e20000000800 */
[----:B-1----:R-:W-:-:S04]  /*1be0*/  FADD R36, -R19, R94 ;  /* 0x0000005e13247221 */ /* 0x002fc80000000100 */
[----:B------:R-:W-:-:S03]  /*1bf0*/  FMUL R53, R36, 1.4426950216293334961 ;  /* 0x3fb8aa3b24357820 */ /* 0x000fc60000400000 */
[----:B------:R-:W-:Y:S01]  /*1c00*/  MUFU.EX2 R58, R35 ;  /* 0x00000023003a7308 */ /* 0x000fe20000000800 */
[----:B------:R-:W-:Y:S01]  /*1c10*/  BAR.SYNC.DEFER_BLOCKING 0x0 ;  /* 0x0000000000007b1d */ /* 0x000fe20000010000 */
[----:B0-----:R-:W-:Y:S01]  /*1c20*/  FADD R40, R49, R56 ;  /* 0x0000003831287221 */ /* 0x001fe20000000000 */
[----:B--2---:R-:W-:-:S05]  /*1c30*/  FADD R36, R46, R47 ;  /* 0x0000002f2e247221 */ /* 0x004fca0000000000 */
[----:B------:R0:W-:Y:S01]  /*1c40*/  MUFU.EX2 R65, R39 ;  /* 0x0000002700417308 */ /* 0x0001e20000000800 */
[--C-:B------:R-:W-:Y:S01]  /*1c50*/  FADD R60, R60, -R19.reuse ;  /* 0x800000133c3c7221 */ /* 0x100fe20000000000 */
[----:B------:R-:W-:Y:S01]  /*1c60*/  FMUL R63, R63, 1.4426950216293334961 ;  /* 0x3fb8aa3b3f3f7820 */ /* 0x000fe20000400000 */
[----:B------:R-:W-:Y:S01]  /*1c70*/  FADD R110, R110, -R19 ;  /* 0x800000136e6e7221 */ /* 0x000fe20000000000 */
[----:B0-----:R-:W-:-:S04]  /*1c80*/  FADD R39, R43, R40 ;  /* 0x000000282b277221 */ /* 0x001fc80000000000 */
[----:B------:R-:W0:Y:S01]  /*1c90*/  MUFU.EX2 R100, R100 ;  /* 0x0000006400647308 */ /* 0x000e220000000800 */
[----:B------:R-:W1:Y:S07]  /*1ca0*/  LDSM.16.M88.4 R32, [R6+UR5] ;  /* 0x000000050620783b */ /* 0x000e6e0008000200 */
[----:B------:R2:W0:Y:S01]  /*1cb0*/  MUFU.EX2 R52, R37 ;  /* 0x0000002500347308 */ /* 0x0004220000000800 */
[C---:B------:R-:W-:Y:S01]  /*1cc0*/  FADD R67, R42.reuse, R39 ;  /* 0x000000272a437221 */ /* 0x040fe20000000000 */
[----:B------:R-:W-:Y:S01]  /*1cd0*/  F2FP.BF16.F32.PACK_AB R39, R42, R43 ;  /* 0x0000002b2a27723e */ /* 0x000fe200000010ff */
[----:B------:R-:W-:-:S05]  /*1ce0*/  FMUL R60, R60, 1.4426950216293334961 ;  /* 0x3fb8aa3b3c3c7820 */ /* 0x000fca0000400000 */
[----:B------:R0:W1:Y:S01]  /*1cf0*/  MUFU.EX2 R102, R41 ;  /* 0x0000002900667308 */ /* 0x0000620000000800 */
[----:B--2---:R-:W-:Y:S01]  /*1d00*/  F2FP.BF16.F32.PACK_AB R37, R56, R49 ;  /* 0x000000313825723e */ /* 0x004fe200000010ff */
[----:B---3--:R-:W-:Y:S01]  /*1d10*/  FADD R49, R45, R36 ;  /* 0x000000242d317221 */ /* 0x008fe20000000000 */
[----:B------:R-:W-:Y:S01]  /*1d20*/  FMUL R96, R110, 1.4426950216293334961 ;  /* 0x3fb8aa3b6e607820 */ /* 0x000fe20000400000 */
[----:B------:R-:W-:Y:S02]  /*1d30*/  FADD R48, R48, -R19 ;  /* 0x8000001330307221 */ /* 0x000fe40000000000 */
[----:B----4-:R-:W-:Y:S02]  /*1d40*/  FADD R49, R112, R49 ;  /* 0x0000003170317221 */ /* 0x010fe40000000000 */
[----:B------:R-:W2:Y:S01]  /*1d50*/  MUFU.EX2 R103, R103 ;  /* 0x0000006700677308 */ /* 0x000ea20000000800 */
[----:B0-----:R-:W0:Y:S01]  /*1d60*/  LDSM.16.M88.4 R40, [R6+UR5+0x400] ;  /* 0x000400050628783b */ /* 0x001e220008000200 */
[----:B------:R-:W-:Y:S01]  /*1d70*/  F2FP.BF16.F32.PACK_AB R36, R47, R46 ;  /* 0x0000002e2f24723e */ /* 0x000fe200000010ff */
[----:B-----5:R-:W-:Y:S01]  /*1d80*/  FADD R94, R108, R67 ;  /* 0x000000436c5e7221 */ /* 0x020fe20000000000 */
[----:B------:R-:W-:-:S04]  /*1d90*/  FADD R46, R50, R49 ;  /* 0x00000031322e7221 */ /* 0x000fc80000000000 */
[----:B------:R-:W3:Y:S01]  /*1da0*/  MUFU.EX2 R53, R53 ;  /* 0x0000003500357308 */ /* 0x000ee20000000800 */
[----:B------:R-:W-:-:S07]  /*1db0*/  FADD R49, R115, R94 ;  /* 0x0000005e73317221 */ /* 0x000fce0000000000 */
[----:B------:R-:W4:Y:S01]  /*1dc0*/  MUFU.EX2 R63, R63 ;  /* 0x0000003f003f7308 */ /* 0x000f220000000800 */
[----:B------:R-:W-:-:S07]  /*1dd0*/  FADD R94, R100, R49 ;  /* 0x00000031645e7221 */ /* 0x000fce0000000000 */
[----:B------:R5:W-:Y:S02]  /*1de0*/  MUFU.EX2 R66, R60 ;  /* 0x0000003c00427308 */ /* 0x000be40000000800 */
[----:B-----5:R-:W-:Y:S01]  /*1df0*/  FMUL R60, R48, 1.4426950216293334961 ;  /* 0x3fb8aa3b303c7820 */ /* 0x020fe20000400000 */
[----:B------:R-:W-:-:S05]  /*1e00*/  FADD R48, R38, -R19 ;  /* 0x8000001326307221 */ /* 0x000fca0000000000 */
[----:B------:R-:W5:Y:S01]  /*1e10*/  MUFU.EX2 R96, R96 ;  /* 0x0000006000607308 */ /* 0x000f620000000800 */
[----:B------:R-:W-:Y:S01]  /*1e20*/  F2FP.BF16.F32.PACK_AB R38, R112, R45 ;  /* 0x0000002d7026723e */ /* 0x000fe200000010ff */
[----:B------:R-:W-:Y:S01]  /*1e30*/  FADD R45, R51, R46 ;  /* 0x0000002e332d7221 */ /* 0x000fe20000000000 */
[----:B------:R-:W-:-:S03]  /*1e40*/  FMUL R46, R52, R30 ;  /* 0x0000001e342e7220 */ /* 0x000fc60000400000 */
[----:B-1----:R-:W-:Y:S01]  /*1e50*/  FADD R30, R102, R45 ;  /* 0x0000002d661e7221 */ /* 0x002fe20000000000 */
[----:B------:R-:W-:Y:S01]  /*1e60*/  FADD R94, R101, R94 ;  /* 0x0000005e655e7221 */ /* 0x000fe20000000000 */
[----:B------:R-:W1:Y:S01]  /*1e70*/  MUFU.EX2 R95, R95 ;  /* 0x0000005f005f7308 */ /* 0x000e620000000800 */
[----:B------:R-:W-:Y:S01]  /*1e80*/  FADD R54, R54, -R17 ;  /* 0x8000001136367221 */ /* 0x000fe20000000000 */
[----:B--2---:R-:W-:Y:S01]  /*1e90*/  FADD R30, R103, R30 ;  /* 0x0000001e671e7221 */ /* 0x004fe20000000000 */
[----:B------:R-:W-:Y:S01]  /*1ea0*/  FMUL R47, R52, R31 ;  /* 0x0000001f342f7220 */ /* 0x000fe20000400000 */
[----:B---3--:R-:W-:Y:S01]  /*1eb0*/  FMUL R45, R53, R29 ;  /* 0x0000001d352d7220 */ /* 0x008fe20000400000 */
[----:B------:R-:W-:Y:S01]  /*1ec0*/  FADD R31, R61, R94 ;  /* 0x0000005e3d1f7221 */ /* 0x000fe20000000000 */
[----:B------:R-:W-:Y:S02]  /*1ed0*/  FMUL R56, R48, 1.4426950216293334961 ;  /* 0x3fb8aa3b30387820 */ /* 0x000fe40000400000 */
[----:B------:R-:W2:Y:S01]  /*1ee0*/  MUFU.EX2 R57, R57 ;  /* 0x0000003900397308 */ /* 0x000ea20000000800 */
[----:B----4-:R-:W-:Y:S01]  /*1ef0*/  FADD R29, R63, R30 ;  /* 0x0000001e3f1d7221 */ /* 0x010fe20000000000 */
[----:B------:R-:W-:Y:S01]  /*1f00*/  FMUL R54, R54, 1.4426950216293334961 ;  /* 0x3fb8aa3b36367820 */ /* 0x000fe20000400000 */
[----:B------:R-:W-:Y:S01]  /*1f10*/  FADD R48, R44, -R19 ;  /* 0x800000132c307221 */ /* 0x000fe20000000000 */
[----:B------:R-:W-:-:S04]  /*1f20*/  FMUL R44, R53, R28 ;  /* 0x0000001c352c7220 */ /* 0x000fc80000400000 */
[----:B------:R-:W3:Y:S01]  /*1f30*/  MUFU.EX2 R59, R59 ;  /* 0x0000003b003b7308 */ /* 0x000ee20000000800 */
[----:B------:R-:W-:Y:S01]  /*1f40*/  FADD R30, R62, R31 ;  /* 0x0000001f3e1e7221 */ /* 0x000fe20000000000 */
[----:B-----5:R-:W-:Y:S01]  /*1f50*/  FADD R29, R96, R29 ;  /* 0x0000001d601d7221 */ /* 0x020fe20000000000 */
[----:B------:R-:W-:Y:S01]  /*1f60*/  F2FP.BF16.F32.PACK_AB R28, R51, R50 ;  /* 0x00000032331c723e */ /* 0x000fe200000010ff */
[----:B------:R-:W-:Y:S01]  /*1f70*/  FMUL R67, R48, 1.4426950216293334961 ;  /* 0x3fb8aa3b30437820 */ /* 0x000fe20000400000 */
[----:B------:R-:W-:-:S03]  /*1f80*/  FMUL R51, R52, R27 ;  /* 0x0000001b34337220 */ /* 0x000fc60000400000 */
[----:B------:R-:W4:Y:S01]  /*1f90*/  MUFU.EX2 R60, R60 ;  /* 0x0000003c003c7308 */ /* 0x000f220000000800 */
[----:B------:R-:W-:Y:S01]  /*1fa0*/  FMUL R50, R52, R26 ;  /* 0x0000001a34327220 */ /* 0x000fe20000400000 */
[----:B------:R-:W-:Y:S01]  /*1fb0*/  FADD R27, R65, R30 ;  /* 0x0000001e411b7221 */ /* 0x000fe20000000000 */
[----:B------:R-:W-:Y:S01]  /*1fc0*/  FADD R26, R66, R29 ;  /* 0x0000001d421a7221 */ /* 0x000fe20000000000 */
[----:B------:R-:W-:Y:S04]  /*1fd0*/  HMMA.16816.F32.BF16 R44, R36, R32, R44 ;  /* 0x00000020242c723c */ /* 0x000fe8000004182c */
[----:B------:R-:W5:Y:S01]  /*1fe0*/  MUFU.EX2 R54, R54 ;  /* 0x0000003600367308 */ /* 0x000f620000000800 */
[C---:B------:R-:W-:Y:S01]  /*1ff0*/  FMUL R48, R53.reuse, R24 ;  /* 0x0000001835307220 */ /* 0x040fe20000400000 */
[----:B------:R-:W-:Y:S01]  /*2000*/  FMUL R49, R53, R25 ;  /* 0x0000001935317220 */ /* 0x000fe20000400000 */
[----:B------:R-:W-:-:S05]  /*2010*/  FADD R32, R64, R27 ;  /* 0x0000001b40207221 */ /* 0x000fca0000000000 */
[----:B------:R-:W0:Y:S01]  /*2020*/  MUFU.EX2 R56, R56 ;  /* 0x0000003800387308 */ /* 0x000e220000000800 */
[----:B-1----:R-:W-:Y:S01]  /*2030*/  FADD R30, R95, R26 ;  /* 0x0000001a5f1e7221 */ /* 0x002fe20000000000 */
[----:B--2---:R-:W-:-:S06]  /*2040*/  FADD R33, R57, R32 ;  /* 0x0000002039217221 */ /* 0x004fcc0000000000 */
[----:B------:R-:W1:Y:S01]  /*2050*/  MUFU.EX2 R55, R55 ;  /* 0x0000003700377308 */ /* 0x000e620000000800 */
[----:B---3--:R-:W-:-:S07]  /*2060*/  FADD R31, R59, R30 ;  /* 0x0000001e3b1f7221 */ /* 0x008fce0000000000 */
[----:B------:R-:W2:Y:S01]  /*2070*/  MUFU.EX2 R67, R67 ;  /* 0x0000004300437308 */ /* 0x000ea20000000800 */
[----:B0-----:R-:W-:Y:S01]  /*2080*/  HMMA.16816.F32.BF16 R48, R36, R40, R48 ;  /* 0x000000282430723c */ /* 0x001fe20000041830 */
[----:B------:R-:W-:Y:S01]  /*2090*/  FADD R41, R58, R33 ;  /* 0x000000213a297221 */ /* 0x000fe20000000000 */
[----:B----4-:R-:W-:Y:S01]  /*20a0*/  FADD R33, R60, R31 ;  /* 0x0000001f3c217221 */ /* 0x010fe20000000000 */
[----:B------:R-:W-:Y:S01]  /*20b0*/  LDSM.16.M88.4 R36, [R15+UR5+0x400] ;  /* 0x000400050f24783b */ /* 0x000fe20008000200 */
[----:B------:R-:W-:Y:S01]  /*20c0*/  F2FP.BF16.F32.PACK_AB R29, R115, R108 ;  /* 0x0000006c731d723e */ /* 0x000fe200000010ff */
[----:B-----5:R-:W-:Y:S01]  /*20d0*/  FADD R40, R54, R41 ;  /* 0x0000002936287221 */ /* 0x020fe20000000000 */
[----:B------:R-:W-:Y:S01]  /*20e0*/  FADD R32, R56, R33 ;  /* 0x0000002138207221 */ /* 0x000fe20000000000 */
[----:B------:R-:W-:Y:S01]  /*20f0*/  F2FP.BF16.F32.PACK_AB R30, R103, R102 ;  /* 0x00000066671e723e */ /* 0x000fe200000010ff */
[----:B------:R-:W-:Y:S01]  /*2100*/  LDSM.16.M88.4 R24, [R15+UR5] ;  /* 0x000000050f18783b */ /* 0x000fe20008000200 */
[----:B------:R-:W-:Y:S01]  /*2110*/  F2FP.BF16.F32.PACK_AB R31, R101, R100 ;  /* 0x00000064651f723e */ /* 0x000fe200000010ff */
[----:B-1----:R-:W-:Y:S01]  /*2120*/  FADD R40, R55, R40 ;  /* 0x0000002837287221 */ /* 0x002fe20000000000 */
[----:B--2---:R-:W-:-:S05]  /*2130*/  FADD R32, R67, R32 ;  /* 0x0000002043207221 */ /* 0x004fca0000000000 */
[C---:B------:R-:W-:Y:S01]  /*2140*/  HMMA.16816.F32.BF16 R44, R28.reuse, R34, R44 ;  /* 0x000000221c2c723c */ /* 0x040fe2000004182c */
[----:B------:R-:W0:Y:S04]  /*2150*/  SHFL.BFLY PT, R35, R40, 0x2, 0x1f ;  /* 0x0c401f0028237f89 */ /* 0x000e2800000e0000 */
[----:B------:R-:W1:Y:S03]  /*2160*/  SHFL.BFLY PT, R33, R32, 0x2, 0x1f ;  /* 0x0c401f0020217f89 */ /* 0x000e6600000e0000 */
[----:B------:R-:W-:Y:S01]  /*2170*/  HMMA.16816.F32.BF16 R48, R28, R42, R48 ;  /* 0x0000002a1c30723c */ /* 0x000fe20000041830 */
[----:B------:R-:W-:Y:S02]  /*2180*/  F2FP.BF16.F32.PACK_AB R28, R96, R63 ;  /* 0x0000003f601c723e */ /* 0x000fe400000010ff */
[----:B------:R-:W-:-:S02]  /*2190*/  F2FP.BF16.F32.PACK_AB R29, R62, R61 ;  /* 0x0000003d3e1d723e */ /* 0x000fc400000010ff */
[----:B------:R-:W-:Y:S02]  /*21a0*/  F2FP.BF16.F32.PACK_AB R30, R95, R66 ;  /* 0x000000425f1e723e */ /* 0x000fe400000010ff */
[----:B------:R-:W-:Y:S01]  /*21b0*/  F2FP.BF16.F32.PACK_AB R31, R64, R65 ;  /* 0x00000041401f723e */ /* 0x000fe200000010ff */
[----:B0-----:R-:W-:Y:S01]  /*21c0*/  FADD R42, R40, R35 ;  /* 0x00000023282a7221 */ /* 0x001fe20000000000 */
[----:B-1----:R-:W-:-:S11]  /*21d0*/  FADD R41, R32, R33 ;  /* 0x0000002120297221 */ /* 0x002fd60000000000 */
[C---:B------:R-:W-:Y:S01]  /*21e0*/  HMMA.16816.F32.BF16 R48, R28.reuse, R36, R48 ;  /* 0x000000241c30723c */ /* 0x040fe20000041830 */
[----:B------:R-:W0:Y:S04]  /*21f0*/  SHFL.BFLY PT, R37, R42, 0x1, 0x1f ;  /* 0x0c201f002a257f89 */ /* 0x000e2800000e0000 */
[----:B------:R-:W1:Y:S03]  /*2200*/  SHFL.BFLY PT, R36, R41, 0x1, 0x1f ;  /* 0x0c201f0029247f89 */ /* 0x000e6600000e0000 */
[----:B------:R-:W-:Y:S01]  /*2210*/  HMMA.16816.F32.BF16 R44, R28, R24, R44 ;  /* 0x000000181c2c723c */ /* 0x000fe2000004182c */
[----:B------:R-:W-:Y:S01]  /*2220*/  UIADD3 UR4, UPT, UPT, UR4, 0x40, URZ ;  /* 0x0000004004047890 */ /* 0x000fe2000fffe0ff */
[----:B------:R-:W-:-:S05]  /*2230*/  F2FP.BF16.F32.PACK_AB R32, R60, R59 ;  /* 0x0000003b3c20723e */ /* 0x000fca00000010ff */
[----:B------:R-:W-:Y:S02]  /*2240*/  ISETP.LE.AND P0, PT, R4, UR4, PT ;  /* 0x0000000404007c0c */ /* 0x000fe4000bf03270 */
[----:B------:R-:W-:Y:S02]  /*2250*/  F2FP.BF16.F32.PACK_AB R33, R58, R57 ;  /* 0x000000393a21723e */ /* 0x000fe400000010ff */
[----:B------:R-:W-:Y:S02]  /*2260*/  F2FP.BF16.F32.PACK_AB R34, R67, R56 ;  /* 0x000000384322723e */ /* 0x000fe400000010ff */
[----:B------:R-:W-:Y:S01]  /*2270*/  F2FP.BF16.F32.PACK_AB R35, R55, R54 ;  /* 0x000000363723723e */ /* 0x000fe200000010ff */
[----:B0-----:R-:W-:-:S06]  /*2280*/  FADD R37, R42, R37 ;  /* 0x000000252a257221 */ /* 0x001fcc0000000000 */
[----:B------:R-:W-:Y:S01]  /*2290*/  HMMA.16816.F32.BF16 R28, R32, R26, R44 ;  /* 0x0000001a201c723c */ /* 0x000fe2000004182c */
[----:B-1----:R-:W-:Y:S01]  /*22a0*/  FADD R36, R41, R36 ;  /* 0x0000002429247221 */ /* 0x002fe20000000000 */
[----:B------:R-:W-:Y:S01]  /*22b0*/  FFMA R9, R52, R9, R37 ;  /* 0x0000000934097223 */ /* 0x000fe20000000025 */
[----:B------:R-:W-:Y:S01]  /*22c0*/  IMAD R18, R13, 0x40, R18 ;  /* 0x000000400d127824 */ /* 0x000fe200078e0212 */
[----:B------:R-:W-:Y:S01]  /*22d0*/  LEA R16, R11, R16, 0x6 ;  /* 0x000000100b107211 */ /* 0x000fe200078e30ff */
[----:B------:R-:W-:-:S03]  /*22e0*/  FFMA R10, R53, R10, R36 ;  /* 0x0000000a350a7223 */ /* 0x000fc60000000024 */
[----:B------:R-:W-:Y:S01]  /*22f0*/  HMMA.16816.F32.BF16 R24, R32, R38, R48 ;  /* 0x000000262018723c */ /* 0x000fe20000041830 */
[----:B------:R-:W-:Y:S02]  /*2300*/  IMAD.MOV.U32 R94, RZ, RZ, R19 ;  /* 0x000000ffff5e7224 */ /* 0x000fe400078e0013 */
[----:B------:R-:W-:Y:S01]  /*2310*/  IMAD.MOV.U32 R96, RZ, RZ, R17 ;  /* 0x000000ffff607224 */ /* 0x000fe200078e0011 */
[----:B------:R-:W-:Y:S01]  /*2320*/  NOP ;  /* 0x0000000000007918 */ /* 0x000fe20000000000 */
[----:B------:R-:W-:-:S15]  /*2330*/  @!P0 BRA `(.L_x_1) ;  /* 0xffffffe400f08947 */ /* 0x000fde000383ffff */
.L_x_0:
[----:B------:R-:W0:Y:S01]  /*2340*/  S2R R33, SR_TID.X ;  /* 0x0000000000217919 */ /* 0x000e220000002100 */
[----:B------:R-:W1:Y:S01]  /*2350*/  S2UR UR5, SR_CgaCtaId ;  /* 0x00000000000579c3 */ /* 0x000e620000008800 */
[----:B------:R-:W-:Y:S01]  /*2360*/  IMAD.MOV.U32 R15, RZ, RZ, R9 ;  /* 0x000000ffff0f7224 */ /* 0x000fe200078e0009 */
[----:B------:R-:W-:Y:S01]  /*2370*/  MOV R16, R10 ;  /* 0x0000000a00107202 */ /* 0x000fe20000000f00 */
[----:B------:R-:W-:-:S05]  /*2380*/  UMOV UR4, 0x400 ;  /* 0x0000040000047882 */ /* 0x000fca0000000000 */
[----:B------:R-:W-:Y:S01]  /*2390*/  BAR.SYNC.DEFER_BLOCKING 0x0 ;  /* 0x0000000000007b1d */ /* 0x000fe20000010000 */
[C---:B------:R-:W-:Y:S01]  /*23a0*/  FMUL R4, R15.reuse, 8388608 ;  /* 0x4b0000000f047820 */ /* 0x040fe20000400000 */
[C---:B------:R-:W-:Y:S01]  /*23b0*/  FSETP.GT.AND P0, PT, |R15|.reuse, 8.50705917302346158658e+37, PT ;  /* 0x7e8000000f00780b */ /* 0x040fe20003f04200 */
[C---:B------:R-:W-:Y:S01]  /*23c0*/  FMUL R3, R16.reuse, 8388608 ;  /* 0x4b00000010037820 */ /* 0x040fe20000400000 */
[C---:B------:R-:W-:Y:S02]  /*23d0*/  FSETP.GEU.AND P3, PT, |R15|.reuse, 1.175494350822287508e-38, PT ;  /* 0x008000000f00780b */ /* 0x040fe40003f6e200 */
[----:B------:R-:W-:Y:S02]  /*23e0*/  FSETP.GEU.AND P2, PT, R15, 1.175494350822287508e-38, PT ;  /* 0x008000000f00780b */ /* 0x000fe40003f4e000 */
[----:B------:R-:W-:Y:S02]  /*23f0*/  FSETP.GEU.AND P1, PT, R16, 1.175494350822287508e-38, PT ;  /* 0x008000001000780b */ /* 0x000fe40003f2e000 */
[----:B------:R-:W-:-:S02]  /*2400*/  FSEL R32, R4, R15, !P2 ;  /* 0x0000000f04207208 */ /* 0x000fc40005000000 */
[----:B------:R-:W-:Y:S02]  /*2410*/  FSEL R23, R3, R16, !P1 ;  /* 0x0000001003177208 */ /* 0x000fe40004800000 */
[----:B------:R-:W-:Y:S01]  /*2420*/  FSEL R3, RZ, -23, P1 ;  /* 0xc1b80000ff037808 */ /* 0x000fe20000800000 */
[----:B------:R-:W-:Y:S01]  /*2430*/  @P0 FMUL R15, R15, 0.25 ;  /* 0x3e8000000f0f0820 */ /* 0x000fe20000400000 */
[----:B------:R-:W-:Y:S01]  /*2440*/  FSETP.GT.AND P1, PT, |R16|, 8.50705917302346158658e+37, PT ;  /* 0x7e8000001000780b */ /* 0x000fe20003f24200 */
[----:B------:R-:W-:Y:S01]  /*2450*/  @P0 FMUL R27, R27, 0.25 ;  /* 0x3e8000001b1b0820 */ /* 0x000fe20000400000 */
[----:B------:R-:W-:Y:S01]  /*2460*/  @P0 FMUL R26, R26, 0.25 ;  /* 0x3e8000001a1a0820 */ /* 0x000fe20000400000 */
[----:B------:R-:W-:Y:S01]  /*2470*/  @!P3 FMUL R15, R15, 16777216 ;  /* 0x4b8000000f0fb820 */ /* 0x000fe20000400000 */
[----:B-1----:R-:W-:Y:S01]  /*2480*/  ULEA UR7, UR5, UR4, 0x18 ;  /* 0x0000000405077291 */ /* 0x002fe2000f8ec0ff */
[----:B------:R-:W-:Y:S01]  /*2490*/  @P0 FMUL R31, R31, 0.25 ;  /* 0x3e8000001f1f0820 */ /* 0x000fe20000400000 */
[----:B------:R-:W-:Y:S01]  /*24a0*/  @P0 FMUL R30, R30, 0.25 ;  /* 0x3e8000001e1e0820 */ /* 0x000fe20000400000 */
[----:B------:R-:W-:Y:S01]  /*24b0*/  @!P3 FMUL R27, R27, 16777216 ;  /* 0x4b8000001b1bb820 */ /* 0x000fe20000400000 */
[----:B------:R-:W-:Y:S01]  /*24c0*/  @!P3 FMUL R26, R26, 16777216 ;  /* 0x4b8000001a1ab820 */ /* 0x000fe20000400000 */
[----:B------:R-:W-:Y:S01]  /*24d0*/  @!P3 FMUL R31, R31, 16777216 ;  /* 0x4b8000001f1fb820 */ /* 0x000fe20000400000 */
[----:B------:R-:W-:Y:S01]  /*24e0*/  @!P3 FMUL R30, R30, 16777216 ;  /* 0x4b8000001e1eb820 */ /* 0x000fe20000400000 */
[C---:B0-----:R-:W-:Y:S01]  /*24f0*/  LOP3.LUT R21, R33.reuse, 0x20, RZ, 0xc0, !PT ;  /* 0x0000002021157812 */ /* 0x041fe200078ec0ff */
[C---:B------:R-:W-:Y:S01]  /*2500*/  IMAD.SHL.U32 R10, R33.reuse, 0x40, RZ ;  /* 0x00000040210a7824 */ /* 0x040fe200078e00ff */
[----:B------:R-:W-:Y:S01]  /*2510*/  SHF.L.U32 R2, R33, 0x1, RZ ;  /* 0x0000000121027819 */ /* 0x000fe200000006ff */
[----:B------:R-:W-:Y:S01]  /*2520*/  @P1 FMUL R25, R25, 0.25 ;  /* 0x3e80000019191820 */ /* 0x000fe20000400000 */
[----:B------:R-:W-:Y:S01]  /*2530*/  ISETP.NE.U32.AND P4, PT, R21, RZ, PT ;  /* 0x000000ff1500720c */ /* 0x000fe20003f85070 */
[----:B------:R-:W-:Y:S01]  /*2540*/  @P1 FMUL R24, R24, 0.25 ;  /* 0x3e80000018181820 */ /* 0x000fe20000400000 */
[----:B------:R-:W-:Y:S01]  /*2550*/  SHF.R.S32.HI R6, RZ, 0x4, R33 ;  /* 0x00000004ff067819 */ /* 0x000fe20000011421 */
[----:B------:R-:W-:Y:S01]  /*2560*/  @P1 FMUL R28, R28, 0.25 ;  /* 0x3e8000001c1c1820 */ /* 0x000fe20000400000 */
[----:B------:R-:W-:Y:S01]  /*2570*/  SEL R9, RZ, 0x204, !P4 ;  /* 0x00000204ff097807 */ /* 0x000fe20006000000 */
[----:B------:R-:W-:Y:S01]  /*2580*/  @P1 FMUL R29, R29, 0.25 ;  /* 0x3e8000001d1d1820 */ /* 0x000fe20000400000 */
[----:B------:R-:W-:Y:S01]  /*2590*/  LOP3.LUT R5, R33, 0x8, RZ, 0xc0, !PT ;  /* 0x0000000821057812 */ /* 0x000fe200078ec0ff */
[----:B------:R-:W0:Y:S01]  /*25a0*/  LDCU.64 UR4, c[0x0][0x3e0] ;  /* 0x00007c00ff0477ac */ /* 0x000e220008000a00 */
[----:B------:R-:W-:Y:S01]  /*25b0*/  SGXT R4, R6, 0x1 ;  /* 0x000000010604781a */ /* 0x000fe20000000200 */
[----:B------:R-:W-:Y:S01]  /*25c0*/  VIADD R6, R32, 0xc0cafb0d ;  /* 0xc0cafb0d20067836 */ /* 0x000fe20000000000 */
[----:B------:R-:W-:-:S02]  /*25d0*/  LEA.HI R13, R5, UR7, RZ, 0x1f ;  /* 0x00000007050d7c11 */ /* 0x000fc4000f8ff8ff */
[----:B------:R-:W-:Y:S02]  /*25e0*/  LOP3.LUT R11, R9, 0x3c, R2, 0x78, !PT ;  /* 0x0000003c090b7812 */ /* 0x000fe400078e7802 */
[----:B------:R-:W-:Y:S01]  /*25f0*/  FSEL R5, RZ, -23, P2 ;  /* 0xc1b80000ff057808 */ /* 0x000fe20001000000 */
[----:B------:R-:W1:Y:S01]  /*2600*/  MUFU.RCP R9, R15 ;  /* 0x0000000f00097308 */ /* 0x000e620000001000 */
[C---:B------:R-:W-:Y:S01]  /*2610*/  FSETP.GEU.AND P2, PT, |R16|.reuse, 1.175494350822287508e-38, PT ;  /* 0x008000001000780b */ /* 0x040fe20003f4e200 */
[----:B------:R-:W-:Y:S01]  /*2620*/  @P1 FMUL R16, R16, 0.25 ;  /* 0x3e80000010101820 */ /* 0x000fe20000400000 */
[----:B------:R-:W-:Y:S02]  /*2630*/  LOP3.LUT R12, R4, 0x204, RZ, 0xc0, !PT ;  /* 0x00000204040c7812 */ /* 0x000fe400078ec0ff */
[----:B------:R-:W-:Y:S02]  /*2640*/  IADD3 R4, PT, PT, R23, -0x3f3504f3, RZ ;  /* 0xc0cafb0d17047810 */ /* 0x000fe40007ffe0ff */
[----:B------:R-:W-:Y:S01]  /*2650*/  LOP3.LUT R7, R6, 0xff800000, RZ, 0xc0, !PT ;  /* 0xff80000006077812 */ /* 0x000fe200078ec0ff */
[----:B------:R-:W-:Y:S01]  /*2660*/  IMAD R20, R21, 0x4, R12 ;  /* 0x0000000415147824 */ /* 0x000fe200078e020c */
[----:B------:R-:W-:Y:S01]  /*2670*/  LOP3.LUT R4, R4, 0xff800000, RZ, 0xc0, !PT ;  /* 0xff80000004047812 */ /* 0x000fe200078ec0ff */
[----:B0-----:R-:W-:Y:S01]  /*2680*/  UIMAD UR4, UR6, UR4, URZ ;  /* 0x00000004060472a4 */ /* 0x001fe2000f8e02ff */
[----:B------:R-:W-:-:S02]  /*2690*/  LOP3.LUT R18, R11, 0x40, R10, 0xf8, !PT ;  /* 0x000000400b127812 */ /* 0x000fc400078ef80a */
[----:B------:R-:W-:Y:S01]  /*26a0*/  I2FP.F32.S32 R6, R4 ;  /* 0x0000000400067245 */ /* 0x000fe20000201400 */
[----:B------:R-:W-:Y:S01]  /*26b0*/  @!P2 FMUL R16, R16, 16777216 ;  /* 0x4b8000001010a820 */ /* 0x000fe20000400000 */
[----:B------:R-:W-:Y:S01]  /*26c0*/  LOP3.LUT R22, R33, 0x10, RZ, 0xc0, !PT ;  /* 0x0000001021167812 */ /* 0x000fe200078ec0ff */
[----:B------:R-:W-:Y:S01]  /*26d0*/  @!P2 FMUL R25, R25, 16777216 ;  /* 0x4b8000001919a820 */ /* 0x000fe20000400000 */
[C---:B-1----:R-:W-:Y:S01]  /*26e0*/  FMUL R10, R9.reuse, R27 ;  /* 0x0000001b090a7220 */ /* 0x042fe20000400000 */
[----:B------:R-:W-:Y:S01]  /*26f0*/  FFMA.FTZ R3, R6, 1.1920928955078125e-07, R3 ;  /* 0x3400000006037823 */ /* 0x000fe20000010003 */
[C---:B------:R-:W-:Y:S01]  /*2700*/  FMUL R11, R9.reuse, R26 ;  /* 0x0000001a090b7220 */ /* 0x040fe20000400000 */
[C---:B------:R-:W-:Y:S01]  /*2710*/  FMUL R15, R9.reuse, R31 ;  /* 0x0000001f090f7220 */ /* 0x040fe20000400000 */
[----:B------:R-:W-:Y:S01]  /*2720*/  FMUL R14, R9, R30 ;  /* 0x0000001e090e7220 */ /* 0x000fe20000400000 */
[----:B------:R-:W-:Y:S01]  /*2730*/  SHF.R.S32.HI R6, RZ, 0x3, R33 ;  /* 0x00000003ff067819 */ /* 0x000fe20000011421 */
[----:B------:R-:W0:Y:S01]  /*2740*/  MUFU.RCP R9, R16 ;  /* 0x0000001000097308 */ /* 0x000e220000001000 */
[----:B------:R-:W-:Y:S01]  /*2750*/  I2FP.F32.S32 R8, R7 ;  /* 0x0000000700087245 */ /* 0x000fe20000201400 */
[----:B------:R-:W-:Y:S01]  /*2760*/  IMAD.SHL.U32 R27, R33, 0x8, RZ ;  /* 0x00000008211b7824 */ /* 0x000fe200078e00ff */
[----:B------:R-:W-:Y:S01]  /*2770*/  SGXT R6, R6, 0x1 ;  /* 0x000000010606781a */ /* 0x000fe20000000200 */
[----:B------:R-:W-:Y:S01]  /*2780*/  IMAD.IADD R7, R32, 0x1, -R7 ;  /* 0x0000000120077824 */ /* 0x000fe200078e0a07 */
[----:B------:R-:W-:Y:S01]  /*2790*/  IADD3 R4, PT, PT, R23, -R4, RZ ;  /* 0x8000000417047210 */ /* 0x000fe20007ffe0ff */
[----:B------:R-:W-:Y:S01]  /*27a0*/  @!P2 FMUL R24, R24, 16777216 ;  /* 0x4b8000001818a820 */ /* 0x000fe20000400000 */
[----:B------:R-:W-:Y:S01]  /*27b0*/  LOP3.LUT R6, R6, 0x140, RZ, 0xc0, !PT ;  /* 0x0000014006067812 */ /* 0x000fe200078ec0ff */
[----:B------:R-:W-:Y:S01]  /*27c0*/  FADD R7, R7, -1 ;  /* 0xbf80000007077421 */ /* 0x000fe20000000000 */
[----:B------:R-:W-:Y:S01]  /*27d0*/  LEA R22, R22, R13, 0x2 ;  /* 0x0000000d16167211 */ /* 0x000fe200078e10ff */
[----:B------:R-:W-:Y:S01]  /*27e0*/  FADD R4, R4, -1 ;  /* 0xbf80000004047421 */ /* 0x000fe20000000000 */
[----:B------:R-:W-:Y:S01]  /*27f0*/  MOV R13, 0x3dc6b27f ;  /* 0x3dc6b27f000d7802 */ /* 0x000fe20000000f00 */
[----:B------:R-:W-:Y:S01]  /*2800*/  @!P2 FMUL R28, R28, 16777216 ;  /* 0x4b8000001c1ca820 */ /* 0x000fe20000400000 */
[----:B------:R-:W-:Y:S01]  /*2810*/  LOP3.LUT R12, R6, 0x38, R27, 0xf8, !PT ;  /* 0x00000038060c7812 */ /* 0x000fe200078ef81b */
[----:B------:R-:W-:Y:S01]  /*2820*/  @!P2 FMUL R29, R29, 16777216 ;  /* 0x4b8000001d1da820 */ /* 0x000fe20000400000 */
[----:B------:R-:W-:Y:S01]  /*2830*/  FFMA.FTZ R8, R8, 1.1920928955078125e-07, R5 ;  /* 0x3400000008087823 */ /* 0x000fe20000010005 */
[-C--:B------:R-:W-:Y:S01]  /*2840*/  FFMA.FTZ R5, R4, R13.reuse, -0.16845393180847167969 ;  /* 0xbe2c7f3004057423 */ /* 0x080fe2000001000d */
[----:B------:R-:W-:Y:S01]  /*2850*/  FFMA.FTZ R6, R7, R13, -0.16845393180847167969 ;  /* 0xbe2c7f3007067423 */ /* 0x000fe2000001000d */
[----:B------:R-:W-:Y:S01]  /*2860*/  LOP3.LUT R21, R12, 0x40, R33, 0x78, !PT ;  /* 0x000000400c157812 */ /* 0x000fe200078e7821 */
[C---:B0-----:R-:W-:Y:S01]  /*2870*/  FMUL R12, R9.reuse, R25 ;  /* 0x00000019090c7220 */ /* 0x041fe20000400000 */
[C---:B------:R-:W-:Y:S01]  /*2880*/  FMUL R13, R9.reuse, R24 ;  /* 0x00000018090d7220 */ /* 0x040fe20000400000 */
[C---:B------:R-:W-:Y:S01]  /*2890*/  FMUL R16, R9.reuse, R28 ;  /* 0x0000001c09107220 */ /* 0x040fe20000400000 */
[----:B------:R-:W-:Y:S01]  /*28a0*/  FMUL R9, R9, R29 ;  /* 0x0000001d09097220 */ /* 0x000fe20000400000 */
[C---:B------:R-:W-:Y:S01]  /*28b0*/  FFMA.FTZ R5, R4.reuse, R5, 0.1716887056827545166 ;  /* 0x3e2fcf2a04057423 */ /* 0x040fe20000010005 */
[----:B------:R-:W-:Y:S01]  /*28c0*/  F2FP.BF16.F32.PACK_AB R11, R11, R14 ;  /* 0x0000000e0b0b723e */ /* 0x000fe200000010ff */
[----:B------:R-:W-:Y:S01]  /*28d0*/  FFMA.FTZ R6, R7, R6, 0.1716887056827545166 ;  /* 0x3e2fcf2a07067423 */ /* 0x000fe20000010006 */
[----:B------:R-:W-:Y:S01]  /*28e0*/  F2FP.BF16.F32.PACK_AB R13, R13, R16 ;  /* 0x000000100d0d723e */ /* 0x000fe200000010ff */
[----:B------:R-:W-:Y:S01]  /*28f0*/  FFMA.FTZ R5, R4, R5, -0.17900948226451873779 ;  /* 0xbe374e4304057423 */ /* 0x000fe20000010005 */
[----:B------:R-:W-:Y:S01]  /*2900*/  F2FP.BF16.F32.PACK_AB R9, R12, R9 ;  /* 0x000000090c09723e */ /* 0x000fe200000010ff */
[C---:B------:R-:W-:Y:S01]  /*2910*/  FFMA.FTZ R6, R7.reuse, R6, -0.17900948226451873779 ;  /* 0xbe374e4307067423 */ /* 0x040fe20000010006 */
[----:B------:R-:W-:Y:S01]  /*2920*/  F2FP.BF16.F32.PACK_AB R10, R10, R15 ;  /* 0x0000000f0a0a723e */ /* 0x000fe200000010ff */
[----:B------:R-:W-:Y:S01]  /*2930*/  STS [R18+UR7], R13 ;  /* 0x0000000d12007988 */ /* 0x000fe20008000807 */
[----:B------:R-:W-:Y:S01]  /*2940*/  LOP3.LUT R12, R18, 0x40, RZ, 0x3c, !PT ;  /* 0x00000040120c7812 */ /* 0x000fe200078e3cff */
[----:B------:R-:W-:Y:S01]  /*2950*/  FFMA.FTZ R5, R4, R5, 0.20512372255325317383 ;  /* 0x3e520bf404057423 */ /* 0x000fe20000010005 */
[C---:B------:R-:W-:Y:S01]  /*2960*/  FFMA.FTZ R6, R7.reuse, R6, 0.20512372255325317383 ;  /* 0x3e520bf407067423 */ /* 0x040fe20000010006 */
[----:B------:R0:W-:Y:S01]  /*2970*/  STS [R18+UR7+0x80], R9 ;  /* 0x0000800912007988 */ /* 0x0001e20008000807 */
[----:B------:R-:W-:Y:S01]  /*2980*/  IADD3 R20, PT, PT, R20, R21, RZ ;  /* 0x0000001514147210 */ /* 0x000fe20007ffe0ff */
[C---:B------:R-:W-:Y:S01]  /*2990*/  FFMA.FTZ R5, R4.reuse, R5, -0.24046532809734344482 ;  /* 0xbe763c8b04057423 */ /* 0x040fe20000010005 */
[C---:B------:R-:W-:Y:S01]  /*29a0*/  FFMA.FTZ R6, R7.reuse, R6, -0.24046532809734344482 ;  /* 0xbe763c8b07067423 */ /* 0x040fe20000010006 */
[----:B------:R1:W-:Y:S01]  /*29b0*/  STS [R12+UR7+0x100], R11 ;  /* 0x0001000b0c007988 */ /* 0x0003e20008000807 */
[----:B------:R-:W2:Y:S01]  /*29c0*/  LDC R16, c[0x0][0x3e8] ;  /* 0x0000fa00ff107b82 */ /* 0x000ea20000000800 */
[C---:B------:R-:W-:Y:S01]  /*29d0*/  FFMA.FTZ R5, R4.reuse, R5, 0.28857114911079406738 ;  /* 0x3e93bf9904057423 */ /* 0x040fe20000010005 */
[----:B------:R-:W-:Y:S01]  /*29e0*/  FFMA.FTZ R6, R7, R6, 0.28857114911079406738 ;  /* 0x3e93bf9907067423 */ /* 0x000fe20000010006 */
[----:B------:R3:W-:Y:S01]  /*29f0*/  STS [R12+UR7+0x180], R10 ;  /* 0x0001800a0c007988 */ /* 0x0007e20008000807 */
[----:B------:R-:W-:Y:S01]  /*2a00*/  ISETP.GE.U32.AND P3, PT, R23, 0x7f800000, PT ;  /* 0x7f8000001700780c */ /* 0x000fe20003f66070 */
[----:B------:R-:W-:Y:S01]  /*2a10*/  FFMA.FTZ R5, R4, R5, -0.36067417263984680176 ;  /* 0xbeb8aa4904057423 */ /* 0x000fe20000010005 */
[----:B------:R-:W-:-:S02]  /*2a20*/  FFMA.FTZ R6, R7, R6, -0.36067417263984680176 ;  /* 0xbeb8aa4907067423 */ /* 0x000fc40000010006 */
[----:B------:R-:W-:Y:S01]  /*2a30*/  BAR.SYNC.DEFER_BLOCKING 0x0 ;  /* 0x0000000000007b1d */ /* 0x000fe20000010000 */
[----:B0-----:R-:W-:Y:S01]  /*2a40*/  LOP3.LUT R9, R20, 0x4, RZ, 0x3c, !PT ;  /* 0x0000000414097812 */ /* 0x001fe200078e3cff */
[C---:B------:R-:W-:Y:S01]  /*2a50*/  FFMA.FTZ R5, R4.reuse, R5, 0.48089820146560668945 ;  /* 0x3ef6384a04057423 */ /* 0x040fe20000010005 */
[C---:B------:R-:W-:Y:S01]  /*2a60*/  FFMA.FTZ R6, R7.reuse, R6, 0.48089820146560668945 ;  /* 0x3ef6384a07067423 */ /* 0x040fe20000010006 */
[----:B-1----:R-:W-:Y:S01]  /*2a70*/  SHF.R.U32.HI R11, RZ, 0x5, R33 ;  /* 0x00000005ff0b7819 */ /* 0x002fe20000011621 */
[----:B------:R-:W-:Y:S01]  /*2a80*/  USHF.L.U32 UR8, UR4, 0x1, URZ ;  /* 0x0000000104087899 */ /* 0x000fe200080006ff */
[----:B------:R-:W-:Y:S02]  /*2a90*/  FFMA.FTZ R5, R4, R5, -0.72134751081466674805 ;  /* 0xbf38aa3b04057423 */ /* 0x000fe40000010005 */
[----:B------:R-:W0:Y:S01]  /*2aa0*/  LDC.64 R14, c[0x0][0x398] ;  /* 0x0000e600ff0e7b82 */ /* 0x000e220000000a00 */
[----:B------:R-:W-:Y:S01]  /*2ab0*/  FFMA.FTZ R6, R7, R6, -0.72134751081466674805 ;  /* 0xbf38aa3b07067423 */ /* 0x000fe20000010006 */
[----:B------:R-:W-:Y:S01]  /*2ac0*/  ISETP.GE.U32.AND P2, PT, R32, 0x7f800000, PT ;  /* 0x7f8000002000780c */ /* 0x000fe20003f46070 */
[C---:B------:R-:W-:Y:S01]  /*2ad0*/  FMUL R5, R4.reuse, R5 ;  /* 0x0000000504057220 */ /* 0x040fe20000400000 */
[----:B------:R-:W-:Y:S01]  /*2ae0*/  SGXT.U32 R11, R11, 0x2 ;  /* 0x000000020b0b781a */ /* 0x000fe20000000000 */
[----:B------:R-:W-:Y:S01]  /*2af0*/  FMUL R6, R7, R6 ;  /* 0x0000000607067220 */ /* 0x000fe20000400000 */
[----:B------:R-:W-:Y:S01]  /*2b00*/  FSETP.NEU.AND P1, PT, R23, RZ, PT ;  /* 0x000000ff1700720b */ /* 0x000fe20003f2d000 */
[C---:B------:R-:W-:Y:S01]  /*2b10*/  FMUL R5, R4.reuse, R5 ;  /* 0x0000000504057220 */ /* 0x040fe20000400000 */
[----:B------:R-:W1:Y:S01]  /*2b20*/  LDC.64 R24, c[0x0][0x3a0] ;  /* 0x0000e800ff187b82 */ /* 0x000e620000000a00 */
[----:B------:R-:W-:Y:S01]  /*2b30*/  FMUL R6, R7, R6 ;  /* 0x0000000607067220 */ /* 0x000fe20000400000 */
[----:B------:R-:W-:Y:S01]  /*2b40*/  LOP3.LUT P0, RZ, R33, 0x60, RZ, 0xc0, !PT ;  /* 0x0000006021ff7812 */ /* 0x000fe2000780c0ff */
[----:B------:R-:W-:Y:S01]  /*2b50*/  FFMA.FTZ R4, R4, 1.4426950216293334961, R5 ;  /* 0x3fb8aa3b04047823 */ /* 0x000fe20000010005 */
[----:B------:R-:W-:Y:S01]  /*2b60*/  LOP3.LUT R5, R27, 0x38, RZ, 0xc0, !PT ;  /* 0x000000381b057812 */ /* 0x000fe200078ec0ff */
[----:B------:R-:W-:Y:S01]  /*2b70*/  FFMA.FTZ R7, R7, 1.4426950216293334961, R6 ;  /* 0x3fb8aa3b07077823 */ /* 0x000fe20000010006 */
[----:B--2---:R-:W-:-:S02]  /*2b80*/  IMAD R6, R11, R16, RZ ;  /* 0x000000100b067224 */ /* 0x004fc400078e02ff */
[----:B------:R-:W-:Y:S01]  /*2b90*/  FADD R3, R3, R4 ;  /* 0x0000000403037221 */ /* 0x000fe20000000000 */
[----:B------:R-:W-:Y:S01]  /*2ba0*/  IMAD R4, R0, UR5, RZ ;  /* 0x0000000500047c24 */ /* 0x000fe2000f8e02ff */
[----:B------:R-:W2:Y:S01]  /*2bb0*/  LDS R13, [R20+UR7] ;  /* 0x00000007140d7984 */ /* 0x000ea20008000800 */
[----:B---3--:R-:W-:Y:S01]  /*2bc0*/  FADD R12, R8, R7 ;  /* 0x00000007080c7221 */ /* 0x008fe20000000000 */
[----:B------:R-:W-:Y:S01]  /*2bd0*/  IMAD.IADD R22, R5, 0x1, R22 ;  /* 0x0000000105167824 */ /* 0x000fe200078e0216 */
[----:B------:R-:W-:Y:S01]  /*2be0*/  @P3 MOV R7, 0x7f800000 ;  /* 0x7f80000000073802 */ /* 0x000fe20000000f00 */
[----:B------:R3:W4:Y:S01]  /*2bf0*/  LDS R21, [R9+UR7] ;  /* 0x0000000709157984 */ /* 0x0007220008000800 */
[C---:B------:R-:W-:Y:S01]  /*2c00*/  IMAD.SHL.U32 R5, R4.reuse, 0x2, RZ ;  /* 0x0000000204057824 */ /* 0x040fe200078e00ff */
[----:B------:R-:W-:Y:S01]  /*2c10*/  UIMAD.WIDE UR4, UR4, 0x2, URZ ;  /* 0x00000002040478a5 */ /* 0x000fe2000f8e02ff */
[----:B------:R-:W-:-:S04]  /*2c20*/  IMAD.HI R4, R4, 0x2, RZ ;  /* 0x0000000204047827 */ /* 0x000fc800078e02ff */
[----:B------:R-:W-:Y:S01]  /*2c30*/  @P3 FFMA.FTZ R3, R23, R7, +INF ;  /* 0x7f80000017033423 */ /* 0x000fe20000010007 */
[C---:B------:R-:W-:Y:S02]  /*2c40*/  LEA R7, R16.reuse, R6, 0x2 ;  /* 0x0000000610077211 */ /* 0x040fe400078e10ff */
[----:B0-----:R-:W-:Y:S01]  /*2c50*/  IADD3 R10, P3, P4, R5, UR8, R14 ;  /* 0x00000008050a7c10 */ /* 0x001fe2000fc7e00e */
[----:B------:R-:W-:Y:S01]  /*2c60*/  @P2 IMAD.MOV.U32 R5, RZ, RZ, 0x7f800000 ;  /* 0x7f800000ff052424 */ /* 0x000fe200078e00ff */
[----:B---3--:R-:W-:Y:S02]  /*2c70*/  LEA R9, R16, R7, 0x2 ;  /* 0x0000000710097211 */ /* 0x008fe400078e10ff */
[----:B------:R-:W-:Y:S01]  /*2c80*/  IADD3.X R14, PT, PT, R4, UR5, R15, P3, P4 ;  /* 0x00000005040e7c10 */ /* 0x000fe20009fe840f */
[----:B------:R-:W-:Y:S01]  /*2c90*/  @P2 FFMA.FTZ R12, R32, R5, +INF ;  /* 0x7f800000200c2423 */ /* 0x000fe20000010005 */
[----:B------:R-:W-:Y:S01]  /*2ca0*/  LEA R4, P4, R6, R10, 0x1 ;  /* 0x0000000a06047211 */ /* 0x000fe200078808ff */
[----:B------:R-:W-:Y:S01]  /*2cb0*/  IMAD R11, R16, 0x4, R9 ;  /* 0x00000004100b7824 */ /* 0x000fe200078e0209 */
[----:B------:R-:W-:Y:S01]  /*2cc0*/  FSETP.NEU.AND P3, PT, R32, RZ, PT ;  /* 0x000000ff2000720b */ /* 0x000fe20003f6d000 */
[----:B------:R-:W0:Y:S01]  /*2cd0*/  LDCU UR4, c[0x0][0x3ec] ;  /* 0x00007d80ff0477ac */ /* 0x000e220008000800 */
[----:B------:R-:W-:-:S02]  /*2ce0*/  LEA.HI.X.SX32 R5, R6, R14, 0x1, P4 ;  /* 0x0000000e06057211 */ /* 0x000fc400020f0eff */
[-C--:B------:R-:W-:Y:S02]  /*2cf0*/  LEA R6, P2, R7, R10.reuse, 0x1 ;  /* 0x0000000a07067211 */ /* 0x080fe400078408ff */
[----:B------:R-:W-:Y:S02]  /*2d00*/  LEA R8, P4, R9, R10, 0x1 ;  /* 0x0000000a09087211 */ /* 0x000fe400078808ff */
[----:B------:R-:W-:Y:S02]  /*2d10*/  LEA.HI.X.SX32 R7, R7, R14, 0x1, P2 ;  /* 0x0000000e07077211 */ /* 0x000fe400010f0eff */
[----:B------:R-:W-:Y:S02]  /*2d20*/  LEA R10, P5, R11, R10, 0x1 ;  /* 0x0000000a0b0a7211 */ /* 0x000fe400078a08ff */
[-C--:B------:R-:W-:Y:S02]  /*2d30*/  LEA.HI.X.SX32 R9, R9, R14.reuse, 0x1, P4 ;  /* 0x0000000e09097211 */ /* 0x080fe400020f0eff */
[----:B------:R-:W-:-:S02]  /*2d40*/  LEA.HI.X.SX32 R11, R11, R14, 0x1, P5 ;  /* 0x0000000e0b0b7211 */ /* 0x000fc400028f0eff */
[----:B------:R-:W-:Y:S02]  /*2d50*/  FSEL R14, R3, -INF , P1 ;  /* 0xff800000030e7808 */ /* 0x000fe40000800000 */
[----:B------:R-:W-:Y:S01]  /*2d60*/  FSEL R12, R12, -INF , P3 ;  /* 0xff8000000c0c7808 */ /* 0x000fe20001800000 */
[----:B0-----:R-:W-:Y:S01]  /*2d70*/  UIMAD UR4, UR6, UR4, URZ ;  /* 0x00000004060472a4 */ /* 0x001fe2000f8e02ff */
[----:B------:R-:W-:Y:S01]  /*2d80*/  SHF.L.U32 R3, R0, 0x2, RZ ;  /* 0x0000000200037819 */ /* 0x000fe200000006ff */
[----:B--2---:R0:W-:Y:S01]  /*2d90*/  STG.E.U16 desc[UR10][R4.64], R13 ;  /* 0x0000000d04007986 */ /* 0x0041e2000c10150a */
[----:B------:R-:W-:Y:S01]  /*2da0*/  FFMA R14, R14, 0.69314718246459960938, R19 ;  /* 0x3f3172180e0e7823 */ /* 0x000fe20000000013 */
[----:B------:R-:W-:Y:S01]  /*2db0*/  FFMA R15, R12, 0.69314718246459960938, R17 ;  /* 0x3f3172180c0f7823 */ /* 0x000fe20000000011 */
[----:B------:R-:W-:Y:S01]  /*2dc0*/  USHF.L.U32 UR6, UR4, 0x2, URZ ;  /* 0x0000000204067899 */ /* 0x000fe200080006ff */
[----:B----4-:R2:W-:Y:S01]  /*2dd0*/  STG.E.U16 desc[UR10][R6.64], R21 ;  /* 0x0000001506007986 */ /* 0x0105e2000c10150a */
[----:B------:R-:W-:Y:S01]  /*2de0*/  UIMAD.WIDE UR4, UR4, 0x4, URZ ;  /* 0x00000004040478a5 */ /* 0x000fe2000f8e02ff */
[----:B------:R-:W-:Y:S01]  /*2df0*/  IMAD.HI R0, R0, 0x4, RZ ;  /* 0x0000000400007827 */ /* 0x000fe200078e02ff */
[----:B0-----:R-:W-:-:S02]  /*2e00*/  PRMT R5, R13, 0x7632, R5 ;  /* 0x000076320d057816 */ /* 0x001fc40000000005 */
[----:B------:R-:W-:Y:S02]  /*2e10*/  LOP3.LUT R4, R2, 0x78, RZ, 0xc0, !PT ;  /* 0x0000007802047812 */ /* 0x000fe400078ec0ff */
[----:B--2---:R-:W-:Y:S01]  /*2e20*/  PRMT R7, R21, 0x7632, R7 ;  /* 0x0000763215077816 */ /* 0x004fe20000000007 */
[----:B------:R0:W-:Y:S01]  /*2e30*/  STG.E.U16 desc[UR10][R8.64], R5 ;  /* 0x0000000508007986 */ /* 0x0001e2000c10150a */
[----:B-1----:R-:W-:-:S03]  /*2e40*/  IADD3 R2, P1, P2, R3, UR6, R24 ;  /* 0x0000000603027c10 */ /* 0x002fc6000fa3e018 */
[----:B------:R0:W-:Y:S01]  /*2e50*/  STG.E.U16 desc[UR10][R10.64], R7 ;  /* 0x000000070a007986 */ /* 0x0001e2000c10150a */
[----:B------:R-:W-:Y:S01]  /*2e60*/  IADD3.X R3, PT, PT, R0, UR5, R25, P1, P2 ;  /* 0x0000000500037c10 */ /* 0x000fe20008fe4419 */
[----:B------:R-:W-:Y:S06]  /*2e70*/  BAR.SYNC.DEFER_BLOCKING 0x0 ;  /* 0x0000000000007b1d */ /* 0x000fec0000010000 */
[----:B------:R0:W-:Y:S02]  /*2e80*/  STS.64 [R4+UR7], R14 ;  /* 0x0000000e04007988 */ /* 0x0001e40008000a07 */
[----:B------:R-:W-:Y:S06]  /*2e90*/  BAR.SYNC.DEFER_BLOCKING 0x0 ;  /* 0x0000000000007b1d */ /* 0x000fec0000010000 */
[----:B------:R-:W-:Y:S05]  /*2ea0*/  @P0 EXIT ;  /* 0x000000000000094d */ /* 0x000fea0003800000 */
[----:B0-----:R-:W0:Y:S04]  /*2eb0*/  LDS R5, [R22] ;  /* 0x0000000016057984 */ /* 0x001e280000000800 */
[----:B0-----:R-:W-:Y:S01]  /*2ec0*/  STG.E desc[UR10][R2.64], R5 ;  /* 0x0000000502007986 */ /* 0x001fe2000c10190a */
[----:B------:R-:W-:Y:S05]  /*2ed0*/  EXIT ;  /* 0x000000000000794d */ /* 0x000fea0003800000 */
.L_x_2:
[----:B------:R-:W-:-:S00]  /*2ee0*/  BRA `(.L_x_2) ;  /* 0xfffffffc00fc7947 */ /* 0x000fc0000383ffff */
[----:B------:R-:W-:-:S00]  /*2ef0*/  NOP ;  /* 0x0000000000007918 */ /* 0x000fc00000000000 */
        /* <DEDUP_REMOVED lines=8> */
.L_x_3:


//--------------------- .nv.global.init           --------------------------
	.section	.nv.global.init,"aw",@progbits
.nv.global.init:
	.type		_$_str,@object
	.size		_$_str,(.L_0 - _$_str)
_$_str:
        /*0000*/ 	.byte	0x5f, 0x5f, 0x43, 0x55, 0x44, 0x41, 0x5f, 0x46, 0x54, 0x5a, 0x00
.L_0:


//--------------------- .nv.shared.attn_fwd       --------------------------
	.section	.nv.shared.attn_fwd,"aw",@nobits
	.sectionflags	@""
	.align	16
	.zero		1024


//--------------------- .nv.shared.reserved.0     --------------------------
	.section	.nv.shared.reserved.0,"aw",@nobits
	.weak		__nv_reservedSMEM_offset_0_alias
	.size		__nv_reservedSMEM_offset_0_alias, 0, 64
	.other		__nv_reservedSMEM_offset_0_alias,@"STO_CUDA_RESERVED_SHARED STV_DEFAULT"
__nv_reservedSMEM_offset_0_alias:
	.zero		0
	.zero		64


//--------------------- .nv.constant0.attn_fwd    --------------------------
	.section	.nv.constant0.attn_fwd,"a",@progbits
	.sectionflags	@""
	.align	4
.nv.constant0.attn_fwd:
	.zero		1032


//--------------------- SYMBOLS --------------------------

	.type		.nv.reservedSmem.offset0,@object
	.size		.nv.reservedSmem.offset0,0x4
	.type		.nv.reservedSmem.cap,@object
	.size		.nv.reservedSmem.cap,0x4
